	.target	sm_90a

	.elftype	@"ET_EXEC"


//--------------------- .note.nv.tkinfo           --------------------------
	.section	.note.nv.tkinfo,"",@"SHT_NOTE"
	.sectionflags	@"SHF_NOTE_NV_TKINFO"
	.tkinfo
        /*0018*/ 	.word	0x00000002
        /*0030*/ 	.string	""
        /*0030*/ 	.string	"ptxas"
        /*0030*/ 	.string	"Cuda compilation tools, release 13.0, V13.0.88"
        /*0030*/ 	.string	"Build cuda_13.0.r13.0/compiler.36424714_0"
        /*0030*/ 	.string	"-arch sm_90a -m 64 "



//--------------------- .note.nv.cuinfo           --------------------------
	.section	.note.nv.cuinfo,"",@"SHT_NOTE"
	.sectionflags	@"SHF_NOTE_NV_CUINFO"
        /*0018*/ 	.short	0x0002
        /*001a*/ 	.short	0x005a
        /*001c*/ 	.short	0x0082
	.zero		2


//--------------------- .nv.info                  --------------------------
	.section	.nv.info,"",@"SHT_CUDA_INFO"
	.align	4


	//----- nvinfo : EIATTR_REGCOUNT
	.align		4
        /*0000*/ 	.byte	0x04, 0x2f
        /*0002*/ 	.short	(.L_15 - .L_14)
	.align		4
.L_14:
        /*0004*/ 	.word	index@(_ZN7cutlass13device_kernelINS_4gemm6kernel13GemmUniversalIN4cute5tupleIJiiiiEEENS1_10collective13CollectiveMmaINS1_34MainloopSm90TmaGmmaWarpSpecializedILi14ENS5_IJNS4_1CILi1EEESB_SB_EEENS1_32KernelTmaWarpSpecializedPingpongEEENS5_IJNSA_ILi64EEESF_SF_EEENS_10bfloat16_tENS5_IJSB_llEEESH_SI_NS4_8TiledMMAINS4_8MMA_AtomIJNS4_4SM904GMMA27MMA_64x64x16_F32BF16BF16_SSILNSM_5MajorE1ELSO_1ELNSM_7ScaleInE1ELSP_1EEEEEENS4_6LayoutISC_NS5_IJNSA_ILi0EEEST_ST_EEEEENS5_IJNS4_10UnderscoreESW_SW_EEEEENS4_13SM90_TMA_LOADENS4_14ComposedLayoutINS4_7SwizzleILi3ELi4ELi3EEENS4_18smem_ptr_flag_bitsILi16EEENSS_INS5_IJSF_NSA_ILi8EEEEEENS5_IJSB_SF_EEEEEEEvNS4_8identityESZ_S19_vS1A_EENS_8epilogue10collective6detail29Sm90TmaWarpSpecializedAdapterINS1D_15DefaultEpilogueISH_NS5_IJlSB_lEEES1H_NS1C_6thread17LinearCombinationISH_Li1EffLNS1I_9ScaleType4KindE0ELNS_15FloatRoundStyleE2ESH_EENS1_15EpilogueDefaultEEEEEvvEEEEvNT_6ParamsE)
        /*0008*/ 	.word	0x000000a8


	//----- nvinfo : EIATTR_FRAME_SIZE
	.align		4
.L_15:
        /*000c*/ 	.byte	0x04, 0x11
        /*000e*/ 	.short	(.L_17 - .L_16)
	.align		4
.L_16:
        /*0010*/ 	.word	index@(_ZN7cutlass13device_kernelINS_4gemm6kernel13GemmUniversalIN4cute5tupleIJiiiiEEENS1_10collective13CollectiveMmaINS1_34MainloopSm90TmaGmmaWarpSpecializedILi14ENS5_IJNS4_1CILi1EEESB_SB_EEENS1_32KernelTmaWarpSpecializedPingpongEEENS5_IJNSA_ILi64EEESF_SF_EEENS_10bfloat16_tENS5_IJSB_llEEESH_SI_NS4_8TiledMMAINS4_8MMA_AtomIJNS4_4SM904GMMA27MMA_64x64x16_F32BF16BF16_SSILNSM_5MajorE1ELSO_1ELNSM_7ScaleInE1ELSP_1EEEEEENS4_6LayoutISC_NS5_IJNSA_ILi0EEEST_ST_EEEEENS5_IJNS4_10UnderscoreESW_SW_EEEEENS4_13SM90_TMA_LOADENS4_14ComposedLayoutINS4_7SwizzleILi3ELi4ELi3EEENS4_18smem_ptr_flag_bitsILi16EEENSS_INS5_IJSF_NSA_ILi8EEEEEENS5_IJSB_SF_EEEEEEEvNS4_8identityESZ_S19_vS1A_EENS_8epilogue10collective6detail29Sm90TmaWarpSpecializedAdapterINS1D_15DefaultEpilogueISH_NS5_IJlSB_lEEES1H_NS1C_6thread17LinearCombinationISH_Li1EffLNS1I_9ScaleType4KindE0ELNS_15FloatRoundStyleE2ESH_EENS1_15EpilogueDefaultEEEEEvvEEEEvNT_6ParamsE)
        /*0014*/ 	.word	0x00000008


	//----- nvinfo : EIATTR_MIN_STACK_SIZE
	.align		4
.L_17:
        /*0018*/ 	.byte	0x04, 0x12
        /*001a*/ 	.short	(.L_19 - .L_18)
	.align		4
.L_18:
        /*001c*/ 	.word	index@(_ZN7cutlass13device_kernelINS_4gemm6kernel13GemmUniversalIN4cute5tupleIJiiiiEEENS1_10collective13CollectiveMmaINS1_34MainloopSm90TmaGmmaWarpSpecializedILi14ENS5_IJNS4_1CILi1EEESB_SB_EEENS1_32KernelTmaWarpSpecializedPingpongEEENS5_IJNSA_ILi64EEESF_SF_EEENS_10bfloat16_tENS5_IJSB_llEEESH_SI_NS4_8TiledMMAINS4_8MMA_AtomIJNS4_4SM904GMMA27MMA_64x64x16_F32BF16BF16_SSILNSM_5MajorE1ELSO_1ELNSM_7ScaleInE1ELSP_1EEEEEENS4_6LayoutISC_NS5_IJNSA_ILi0EEEST_ST_EEEEENS5_IJNS4_10UnderscoreESW_SW_EEEEENS4_13SM90_TMA_LOADENS4_14ComposedLayoutINS4_7SwizzleILi3ELi4ELi3EEENS4_18smem_ptr_flag_bitsILi16EEENSS_INS5_IJSF_NSA_ILi8EEEEEENS5_IJSB_SF_EEEEEEEvNS4_8identityESZ_S19_vS1A_EENS_8epilogue10collective6detail29Sm90TmaWarpSpecializedAdapterINS1D_15DefaultEpilogueISH_NS5_IJlSB_lEEES1H_NS1C_6thread17LinearCombinationISH_Li1EffLNS1I_9ScaleType4KindE0ELNS_15FloatRoundStyleE2ESH_EENS1_15EpilogueDefaultEEEEEvvEEEEvNT_6ParamsE)
        /*0020*/ 	.word	0x00000008
.L_19:


//--------------------- .nv.compat                --------------------------
	.section	.nv.compat,"",@"SHT_CUDA_COMPAT_INFO"
	.align	4
        /*0000*/ 	.byte	0x02, 0x09, 0x01, 0x00, 0x02, 0x02, 0x04, 0x00, 0x02, 0x05, 0x05, 0x00, 0x03, 0x07, 0x01, 0x01
        /*0010*/ 	.byte	0x02, 0x03, 0x01, 0x00, 0x02, 0x06, 0x01, 0x00, 0x04, 0x0b, 0x08, 0x00, 0x00, 0x00, 0x00, 0x00
        /*0020*/ 	.byte	0x00, 0x00, 0x00, 0x00


//--------------------- .nv.info._ZN7cutlass13device_kernelINS_4gemm6kernel13GemmUniversalIN4cute5tupleIJiiiiEEENS1_10collective13CollectiveMmaINS1_34MainloopSm90TmaGmmaWarpSpecializedILi14ENS5_IJNS4_1CILi1EEESB_SB_EEENS1_32KernelTmaWarpSpecializedPingpongEEENS5_IJNSA_ILi64EEESF_SF_EEENS_10bfloat16_tENS5_IJSB_llEEESH_SI_NS4_8TiledMMAINS4_8MMA_AtomIJNS4_4SM904GMMA27MMA_64x64x16_F32BF16BF16_SSILNSM_5MajorE1ELSO_1ELNSM_7ScaleInE1ELSP_1EEEEEENS4_6LayoutISC_NS5_IJNSA_ILi0EEEST_ST_EEEEENS5_IJNS4_10UnderscoreESW_SW_EEEEENS4_13SM90_TMA_LOADENS4_14ComposedLayoutINS4_7SwizzleILi3ELi4ELi3EEENS4_18smem_ptr_flag_bitsILi16EEENSS_INS5_IJSF_NSA_ILi8EEEEEENS5_IJSB_SF_EEEEEEEvNS4_8identityESZ_S19_vS1A_EENS_8epilogue10collective6detail29Sm90TmaWarpSpecializedAdapterINS1D_15DefaultEpilogueISH_NS5_IJlSB_lEEES1H_NS1C_6thread17LinearCombinationISH_Li1EffLNS1I_9ScaleType4KindE0ELNS_15FloatRoundStyleE2ESH_EENS1_15EpilogueDefaultEEEEEvvEEEEvNT_6ParamsE --------------------------
	.section	.nv.info._ZN7cutlass13device_kernelINS_4gemm6kernel13GemmUniversalIN4cute5tupleIJiiiiEEENS1_10collective13CollectiveMmaINS1_34MainloopSm90TmaGmmaWarpSpecializedILi14ENS5_IJNS4_1CILi1EEESB_SB_EEENS1_32KernelTmaWarpSpecializedPingpongEEENS5_IJNSA_ILi64EEESF_SF_EEENS_10bfloat16_tENS5_IJSB_llEEESH_SI_NS4_8TiledMMAINS4_8MMA_AtomIJNS4_4SM904GMMA27MMA_64x64x16_F32BF16BF16_SSILNSM_5MajorE1ELSO_1ELNSM_7ScaleInE1ELSP_1EEEEEENS4_6LayoutISC_NS5_IJNSA_ILi0EEEST_ST_EEEEENS5_IJNS4_10UnderscoreESW_SW_EEEEENS4_13SM90_TMA_LOADENS4_14ComposedLayoutINS4_7SwizzleILi3ELi4ELi3EEENS4_18smem_ptr_flag_bitsILi16EEENSS_INS5_IJSF_NSA_ILi8EEEEEENS5_IJSB_SF_EEEEEEEvNS4_8identityESZ_S19_vS1A_EENS_8epilogue10collective6detail29Sm90TmaWarpSpecializedAdapterINS1D_15DefaultEpilogueISH_NS5_IJlSB_lEEES1H_NS1C_6thread17LinearCombinationISH_Li1EffLNS1I_9ScaleType4KindE0ELNS_15FloatRoundStyleE2ESH_EENS1_15EpilogueDefaultEEEEEvvEEEEvNT_6ParamsE,"",@"SHT_CUDA_INFO"
	.sectionflags	@""
	.align	4


	//----- nvinfo : EIATTR_CUDA_API_VERSION
	.align		4
        /*0000*/ 	.byte	0x04, 0x37
        /*0002*/ 	.short	(.L_21 - .L_20)
.L_20:
        /*0004*/ 	.word	0x00000082


	//----- nvinfo : EIATTR_KPARAM_INFO
	.align		4
.L_21:
        /*0008*/ 	.byte	0x04, 0x17
        /*000a*/ 	.short	(.L_23 - .L_22)
.L_22:
        /*000c*/ 	.word	0x00000000
        /*0010*/ 	.short	0x0000
        /*0012*/ 	.short	0x0070
        /*0014*/ 	.byte	0x00, 0xf0, 0x01, 0x10


	//----- nvinfo : EIATTR_SPARSE_MMA_MASK
	.align		4
.L_23:
        /*0018*/ 	.byte	0x03, 0x50
        /*001a*/ 	.short	0x0000


	//----- nvinfo : EIATTR_MAXREG_COUNT
	.align		4
        /*001c*/ 	.byte	0x03, 0x1b
        /*001e*/ 	.short	0x00a8


	//----- nvinfo : EIATTR_NUM_BARRIERS
	.align		4
        /*0020*/ 	.byte	0x02, 0x4c
        /*0022*/ 	.byte	0x01
	.zero		1


	//----- nvinfo : EIATTR_EXTERNS
	.align		4
        /*0024*/ 	.byte	0x04, 0x0f
        /*0026*/ 	.short	(.L_25 - .L_24)


	//   ....[0]....
	.align		4
.L_24:
        /*0028*/ 	.word	index@(__assertfail)


	//----- nvinfo : EIATTR_ANNOTATIONS
	.align		4
.L_25:
        /*002c*/ 	.byte	0x04, 0x55
        /*002e*/ 	.short	(.L_27 - .L_26)


	//   ....[0]....
.L_26:
        /*0030*/ 	.word	0x00000001
        /*0034*/ 	.byte	0x40, 0x0c, 0x00, 0x00, 0x01, 0x00, 0x00, 0x00, 0x70, 0x44, 0x00, 0x00, 0x01, 0x00, 0x00, 0x00
        /*0044*/ 	.byte	0x60, 0x50, 0x00, 0x00


	//----- nvinfo : EIATTR_MERCURY_ISA_VERSION
	.align		4
.L_27:
        /*0048*/ 	.byte	0x03, 0x5f
        /*004a*/ 	.short	0x0101


	//----- nvinfo : EIATTR_INT_WARP_WIDE_INSTR_OFFSETS
	.align		4
        /*004c*/ 	.byte	0x04, 0x31
        /*004e*/ 	.short	(.L_29 - .L_28)


	//   ....[0]....
.L_28:
        /*0050*/ 	.word	0x00000550


	//   ....[1]....
        /*0054*/ 	.word	0x00000570


	//   ....[2]....
        /*0058*/ 	.word	0x000005f0


	//   ....[3]....
        /*005c*/ 	.word	0x00000600


	//   ....[4]....
        /*0060*/ 	.word	0x00000610


	//   ....[5]....
        /*0064*/ 	.word	0x00000630


	//   ....[6]....
        /*0068*/ 	.word	0x000006c0


	//   ....[7]....
        /*006c*/ 	.word	0x000006e0


	//----- nvinfo : EIATTR_COOP_GROUP_MASK_REGIDS
	.align		4
.L_29:
        /*0070*/ 	.byte	0x04, 0x29
        /*0072*/ 	.short	(.L_31 - .L_30)


	//   ....[0]....
.L_30:
        /*0074*/ 	.word	0xffffffff


	//   ....[1]....
        /*0078*/ 	.word	0xffffffff


	//   ....[2]....
        /*007c*/ 	.word	0xffffffff


	//   ....[3]....
        /*0080*/ 	.word	0xffffffff


	//   ....[4]....
        /*0084*/ 	.word	0xffffffff


	//   ....[5]....
        /*0088*/ 	.word	0xffffffff


	//----- nvinfo : EIATTR_COOP_GROUP_INSTR_OFFSETS
	.align		4
.L_31:
        /*008c*/ 	.byte	0x04, 0x28
        /*008e*/ 	.short	(.L_33 - .L_32)


	//   ....[0]....
.L_32:
        /*0090*/ 	.word	0x00000070


	//   ....[1]....
        /*0094*/ 	.word	0x00000080


	//   ....[2]....
        /*0098*/ 	.word	0x00000140


	//   ....[3]....
        /*009c*/ 	.word	0x00000440


	//   ....[4]....
        /*00a0*/ 	.word	0x00000480


	//   ....[5]....
        /*00a4*/ 	.word	0x000004d0


	//----- nvinfo : EIATTR_REG_RECONFIG
	.align		4
.L_33:
        /*00a8*/ 	.byte	0x01, 0x54
	.zero		2


	//----- nvinfo : EIATTR_SYSCALL_OFFSETS
	.align		4
        /*00ac*/ 	.byte	0x04, 0x46
        /*00ae*/ 	.short	(.L_35 - .L_34)


	//   ....[0]....
.L_34:
        /*00b0*/ 	.word	0x00001760


	//----- nvinfo : EIATTR_MBARRIER_INSTR_OFFSETS
	.align		4
.L_35:
        /*00b4*/ 	.byte	0x04, 0x39
        /*00b6*/ 	.short	(.L_37 - .L_36)


	//   ....[0]....
.L_36:
        /*00b8*/ 	.word	0x00000260
        /*00bc*/ 	.word	0x000000ff
        /*00c0*/ 	.word	0x00000000
        /*00c4*/ 	.short	0x0100
        /*00c6*/ 	.byte	0x08
	.zero		1


	//   ....[1]....
        /*00c8*/ 	.word	0x00000270
        /*00cc*/ 	.word	0x000000ff
        /*00d0*/ 	.word	0x00000070
        /*00d4*/ 	.short	0x0100
        /*00d6*/ 	.byte	0x08
	.zero		1


	//   ....[2]....
        /*00d8*/ 	.word	0x00000280
        /*00dc*/ 	.word	0x000000ff
        /*00e0*/ 	.word	0x00000008
        /*00e4*/ 	.short	0x0100
        /*00e6*/ 	.byte	0x08
	.zero		1


	//   ....[3]....
        /*00e8*/ 	.word	0x00000290
        /*00ec*/ 	.word	0x000000ff
        /*00f0*/ 	.word	0x00000078
        /*00f4*/ 	.short	0x0100
        /*00f6*/ 	.byte	0x08
	.zero		1


	//   ....[4]....
        /*00f8*/ 	.word	0x000002a0
        /*00fc*/ 	.word	0x000000ff
        /*0100*/ 	.word	0x00000010
        /*0104*/ 	.short	0x0100
        /*0106*/ 	.byte	0x08
	.zero		1


	//   ....[5]....
        /*0108*/ 	.word	0x000002b0
        /*010c*/ 	.word	0x000000ff
        /*0110*/ 	.word	0x00000080
        /*0114*/ 	.short	0x0100
        /*0116*/ 	.byte	0x08
	.zero		1


	//   ....[6]....
        /*0118*/ 	.word	0x000002c0
        /*011c*/ 	.word	0x000000ff
        /*0120*/ 	.word	0x00000018
        /*0124*/ 	.short	0x0100
        /*0126*/ 	.byte	0x08
	.zero		1


	//   ....[7]....
        /*0128*/ 	.word	0x000002d0
        /*012c*/ 	.word	0x000000ff
        /*0130*/ 	.word	0x00000088
        /*0134*/ 	.short	0x0100
        /*0136*/ 	.byte	0x08
	.zero		1


	//   ....[8]....
        /*0138*/ 	.word	0x000002e0
        /*013c*/ 	.word	0x000000ff
        /*0140*/ 	.word	0x00000020
        /*0144*/ 	.short	0x0100
        /*0146*/ 	.byte	0x08
	.zero		1


	//   ....[9]....
        /*0148*/ 	.word	0x000002f0
        /*014c*/ 	.word	0x000000ff
        /*0150*/ 	.word	0x00000090
        /*0154*/ 	.short	0x0100
        /*0156*/ 	.byte	0x08
	.zero		1


	//   ....[10]....
        /*0158*/ 	.word	0x00000300
        /*015c*/ 	.word	0x000000ff
        /*0160*/ 	.word	0x00000028
        /*0164*/ 	.short	0x0100
        /*0166*/ 	.byte	0x08
	.zero		1


	//   ....[11]....
        /*0168*/ 	.word	0x00000310
        /*016c*/ 	.word	0x000000ff
        /*0170*/ 	.word	0x00000098
        /*0174*/ 	.short	0x0100
        /*0176*/ 	.byte	0x08
	.zero		1


	//   ....[12]....
        /*0178*/ 	.word	0x00000320
        /*017c*/ 	.word	0x000000ff
        /*0180*/ 	.word	0x00000030
        /*0184*/ 	.short	0x0100
        /*0186*/ 	.byte	0x08
	.zero		1


	//   ....[13]....
        /*0188*/ 	.word	0x00000330
        /*018c*/ 	.word	0x000000ff
        /*0190*/ 	.word	0x000000a0
        /*0194*/ 	.short	0x0100
        /*0196*/ 	.byte	0x08
	.zero		1


	//   ....[14]....
        /*0198*/ 	.word	0x00000340
        /*019c*/ 	.word	0x000000ff
        /*01a0*/ 	.word	0x00000038
        /*01a4*/ 	.short	0x0100
        /*01a6*/ 	.byte	0x08
	.zero		1


	//   ....[15]....
        /*01a8*/ 	.word	0x00000350
        /*01ac*/ 	.word	0x000000ff
        /*01b0*/ 	.word	0x000000a8
        /*01b4*/ 	.short	0x0100
        /*01b6*/ 	.byte	0x08
	.zero		1


	//   ....[16]....
        /*01b8*/ 	.word	0x00000360
        /*01bc*/ 	.word	0x000000ff
        /*01c0*/ 	.word	0x00000040
        /*01c4*/ 	.short	0x0100
        /*01c6*/ 	.byte	0x08
	.zero		1


	//   ....[17]....
        /*01c8*/ 	.word	0x00000370
        /*01cc*/ 	.word	0x000000ff
        /*01d0*/ 	.word	0x000000b0
        /*01d4*/ 	.short	0x0100
        /*01d6*/ 	.byte	0x08
	.zero		1


	//   ....[18]....
        /*01d8*/ 	.word	0x00000380
        /*01dc*/ 	.word	0x000000ff
        /*01e0*/ 	.word	0x00000048
        /*01e4*/ 	.short	0x0100
        /*01e6*/ 	.byte	0x08
	.zero		1


	//   ....[19]....
        /*01e8*/ 	.word	0x00000390
        /*01ec*/ 	.word	0x000000ff
        /*01f0*/ 	.word	0x000000b8
        /*01f4*/ 	.short	0x0100
        /*01f6*/ 	.byte	0x08
	.zero		1


	//   ....[20]....
        /*01f8*/ 	.word	0x000003a0
        /*01fc*/ 	.word	0x000000ff
        /*0200*/ 	.word	0x00000050
        /*0204*/ 	.short	0x0100
        /*0206*/ 	.byte	0x08
	.zero		1


	//   ....[21]....
        /*0208*/ 	.word	0x000003b0
        /*020c*/ 	.word	0x000000ff
        /*0210*/ 	.word	0x000000c0
        /*0214*/ 	.short	0x0100
        /*0216*/ 	.byte	0x08
	.zero		1


	//   ....[22]....
        /*0218*/ 	.word	0x000003c0
        /*021c*/ 	.word	0x000000ff
        /*0220*/ 	.word	0x00000058
        /*0224*/ 	.short	0x0100
        /*0226*/ 	.byte	0x08
	.zero		1


	//   ....[23]....
        /*0228*/ 	.word	0x000003d0
        /*022c*/ 	.word	0x000000ff
        /*0230*/ 	.word	0x000000c8
        /*0234*/ 	.short	0x0100
        /*0236*/ 	.byte	0x08
	.zero		1


	//   ....[24]....
        /*0238*/ 	.word	0x000003e0
        /*023c*/ 	.word	0x000000ff
        /*0240*/ 	.word	0x00000060
        /*0244*/ 	.short	0x0100
        /*0246*/ 	.byte	0x08
	.zero		1


	//   ....[25]....
        /*0248*/ 	.word	0x000003f0
        /*024c*/ 	.word	0x000000ff
        /*0250*/ 	.word	0x000000d0
        /*0254*/ 	.short	0x0100
        /*0256*/ 	.byte	0x08
	.zero		1


	//   ....[26]....
        /*0258*/ 	.word	0x00000400
        /*025c*/ 	.word	0x000000ff
        /*0260*/ 	.word	0x00000068
        /*0264*/ 	.short	0x0100
        /*0266*/ 	.byte	0x08
	.zero		1


	//   ....[27]....
        /*0268*/ 	.word	0x00000410
        /*026c*/ 	.word	0x000000ff
        /*0270*/ 	.word	0x000000d8
        /*0274*/ 	.short	0x0100
        /*0276*/ 	.byte	0x08
	.zero		1


	//   ....[28]....
        /*0278*/ 	.word	0x00000720
        /*027c*/ 	.word	0x000000ff
        /*0280*/ 	.word	0x00000110
        /*0284*/ 	.short	0x0100
        /*0286*/ 	.byte	0x08
	.zero		1


	//   ....[29]....
        /*0288*/ 	.word	0x00000790
        /*028c*/ 	.word	0x000000ff
        /*0290*/ 	.word	0x00000118
        /*0294*/ 	.short	0x0100
        /*0296*/ 	.byte	0x08
	.zero		1


	//   ....[30]....
        /*0298*/ 	.word	0x000007b0
        /*029c*/ 	.word	0x000000ff
        /*02a0*/ 	.word	0x000000f0
        /*02a4*/ 	.short	0x0100
        /*02a6*/ 	.byte	0x09
	.zero		1


	//   ....[31]....
        /*02a8*/ 	.word	0x000007c0
        /*02ac*/ 	.word	0x000000ff
        /*02b0*/ 	.word	0x000000f8
        /*02b4*/ 	.short	0x0100
        /*02b6*/ 	.byte	0x09
	.zero		1


	//   ....[32]....
        /*02b8*/ 	.word	0x000007d0
        /*02bc*/ 	.word	0x000000ff
        /*02c0*/ 	.word	0x00000100
        /*02c4*/ 	.short	0x0100
        /*02c6*/ 	.byte	0x09
	.zero		1


	//   ....[33]....
        /*02c8*/ 	.word	0x000007e0
        /*02cc*/ 	.word	0x000000ff
        /*02d0*/ 	.word	0x00000108
        /*02d4*/ 	.short	0x0100
        /*02d6*/ 	.byte	0x09
	.zero		1


	//   ....[34]....
        /*02d8*/ 	.word	0x00001640
        /*02dc*/ 	.word	0x0000003d
        /*02e0*/ 	.word	0x00000000
        /*02e4*/ 	.short	0x010a
        /*02e6*/ 	.byte	0x2a
	.zero		1


	//   ....[35]....
        /*02e8*/ 	.word	0x000017e0
        /*02ec*/ 	.word	0x00000003
        /*02f0*/ 	.word	0x00000000
        /*02f4*/ 	.short	0x010a
        /*02f6*/ 	.byte	0x3f
	.zero		1


	//   ....[36]....
        /*02f8*/ 	.word	0x00001820
        /*02fc*/ 	.word	0x00000003
        /*0300*/ 	.word	0x00000000
        /*0304*/ 	.short	0x010a
        /*0306*/ 	.byte	0x3f
	.zero		1


	//   ....[37]....
        /*0308*/ 	.word	0x00001b20
        /*030c*/ 	.word	0x000000ff
        /*0310*/ 	.word	0x00000000
        /*0314*/ 	.short	0x010a
        /*0316*/ 	.byte	0x04
	.zero		1


	//   ....[38]....
        /*0318*/ 	.word	0x00001b60
        /*031c*/ 	.word	0x000000ff
        /*0320*/ 	.word	0x00000000
        /*0324*/ 	.short	0x010a
        /*0326*/ 	.byte	0x04
	.zero		1


	//   ....[39]....
        /*0328*/ 	.word	0x00001dc0
        /*032c*/ 	.word	0x000000ff
        /*0330*/ 	.word	0x00000000
        /*0334*/ 	.short	0x0101
        /*0336*/ 	.byte	0x04
	.zero		1


	//   ....[40]....
        /*0338*/ 	.word	0x00001eb0
        /*033c*/ 	.word	0x0000003e
        /*0340*/ 	.word	0x00000000
        /*0344*/ 	.short	0x0101
        /*0346*/ 	.byte	0x2f
	.zero		1


	//   ....[41]....
        /*0348*/ 	.word	0x00001f90
        /*034c*/ 	.word	0x000000ff
        /*0350*/ 	.word	0x00000000
        /*0354*/ 	.short	0x0101
        /*0356*/ 	.byte	0x06
	.zero		1


	//   ....[42]....
        /*0358*/ 	.word	0x00002040
        /*035c*/ 	.word	0x0000003d
        /*0360*/ 	.word	0x00000010
        /*0364*/ 	.short	0x010a
        /*0366*/ 	.byte	0x2a
	.zero		1


	//   ....[43]....
        /*0368*/ 	.word	0x00004490
        /*036c*/ 	.word	0x00000040
        /*0370*/ 	.word	0x00000000
        /*0374*/ 	.short	0x0101
        /*0376*/ 	.byte	0x2f
	.zero		1


	//   ....[44]....
        /*0378*/ 	.word	0x00004df0
        /*037c*/ 	.word	0x0000000a
        /*0380*/ 	.word	0x00000070
        /*0384*/ 	.short	0x010a
        /*0386*/ 	.byte	0x3f
	.zero		1


	//   ....[45]....
        /*0388*/ 	.word	0x00005170
        /*038c*/ 	.word	0x00000008
        /*0390*/ 	.word	0x00000118
        /*0394*/ 	.short	0x0101
        /*0396*/ 	.byte	0x3f
	.zero		1


	//   ....[46]....
        /*0398*/ 	.word	0x00005900
        /*039c*/ 	.word	0x00000009
        /*03a0*/ 	.word	0x00000000
        /*03a4*/ 	.short	0x010a
        /*03a6*/ 	.byte	0x3f
	.zero		1


	//   ....[47]....
        /*03a8*/ 	.word	0x00005980
        /*03ac*/ 	.word	0x00000008
        /*03b0*/ 	.word	0x00000000
        /*03b4*/ 	.short	0x010a
        /*03b6*/ 	.byte	0x3f
	.zero		1


	//   ....[48]....
        /*03b8*/ 	.word	0x00005a10
        /*03bc*/ 	.word	0x00000009
        /*03c0*/ 	.word	0x00000000
        /*03c4*/ 	.short	0x010a
        /*03c6*/ 	.byte	0x3f
	.zero		1


	//   ....[49]....
        /*03c8*/ 	.word	0x00005aa0
        /*03cc*/ 	.word	0x00000008
        /*03d0*/ 	.word	0x00000000
        /*03d4*/ 	.short	0x010a
        /*03d6*/ 	.byte	0x3f
	.zero		1


	//   ....[50]....
        /*03d8*/ 	.word	0x00005b30
        /*03dc*/ 	.word	0x00000009
        /*03e0*/ 	.word	0x00000000
        /*03e4*/ 	.short	0x010a
        /*03e6*/ 	.byte	0x3f
	.zero		1


	//   ....[51]....
        /*03e8*/ 	.word	0x00005bc0
        /*03ec*/ 	.word	0x00000008
        /*03f0*/ 	.word	0x00000000
        /*03f4*/ 	.short	0x010a
        /*03f6*/ 	.byte	0x3f
	.zero		1


	//   ....[52]....
        /*03f8*/ 	.word	0x00005c50
        /*03fc*/ 	.word	0x00000009
        /*0400*/ 	.word	0x00000000
        /*0404*/ 	.short	0x010a
        /*0406*/ 	.byte	0x3f
	.zero		1


	//   ....[53]....
        /*0408*/ 	.word	0x00005ce0
        /*040c*/ 	.word	0x00000008
        /*0410*/ 	.word	0x00000000
        /*0414*/ 	.short	0x010a
        /*0416*/ 	.byte	0x3f
	.zero		1


	//   ....[54]....
        /*0418*/ 	.word	0x00005d70
        /*041c*/ 	.word	0x00000009
        /*0420*/ 	.word	0x00000000
        /*0424*/ 	.short	0x010a
        /*0426*/ 	.byte	0x3f
	.zero		1


	//   ....[55]....
        /*0428*/ 	.word	0x00005e00
        /*042c*/ 	.word	0x00000008
        /*0430*/ 	.word	0x00000000
        /*0434*/ 	.short	0x010a
        /*0436*/ 	.byte	0x3f
	.zero		1


	//   ....[56]....
        /*0438*/ 	.word	0x00005e90
        /*043c*/ 	.word	0x00000009
        /*0440*/ 	.word	0x00000000
        /*0444*/ 	.short	0x010a
        /*0446*/ 	.byte	0x3f
	.zero		1


	//   ....[57]....
        /*0448*/ 	.word	0x00005f20
        /*044c*/ 	.word	0x00000008
        /*0450*/ 	.word	0x00000000
        /*0454*/ 	.short	0x010a
        /*0456*/ 	.byte	0x3f
	.zero		1


	//   ....[58]....
        /*0458*/ 	.word	0x00005fb0
        /*045c*/ 	.word	0x0000000b
        /*0460*/ 	.word	0x00000000
        /*0464*/ 	.short	0x010a
        /*0466*/ 	.byte	0x3f
	.zero		1


	//   ....[59]....
        /*0468*/ 	.word	0x00006040
        /*046c*/ 	.word	0x00000003
        /*0470*/ 	.word	0x00000000
        /*0474*/ 	.short	0x010a
        /*0476*/ 	.byte	0x3f
	.zero		1


	//   ....[60]....
        /*0478*/ 	.word	0x000060a0
        /*047c*/ 	.word	0x0000003f
        /*0480*/ 	.word	0x00000000
        /*0484*/ 	.short	0x010a
        /*0486*/ 	.byte	0x3f
	.zero		1


	//   ....[61]....
        /*0488*/ 	.word	0x000060f0
        /*048c*/ 	.word	0x00000003
        /*0490*/ 	.word	0x00000000
        /*0494*/ 	.short	0x010a
        /*0496*/ 	.byte	0x3f
	.zero		1


	//   ....[62]....
        /*0498*/ 	.word	0x00006150
        /*049c*/ 	.word	0x00000004
        /*04a0*/ 	.word	0x00000000
        /*04a4*/ 	.short	0x010a
        /*04a6*/ 	.byte	0x3f
	.zero		1


	//   ....[63]....
        /*04a8*/ 	.word	0x000061a0
        /*04ac*/ 	.word	0x0000003f
        /*04b0*/ 	.word	0x00000010
        /*04b4*/ 	.short	0x010a
        /*04b6*/ 	.byte	0x3f
	.zero		1


	//   ....[64]....
        /*04b8*/ 	.word	0x00006270
        /*04bc*/ 	.word	0x0000000a
        /*04c0*/ 	.word	0x00000070
        /*04c4*/ 	.short	0x010a
        /*04c6*/ 	.byte	0x3f
	.zero		1


	//   ....[65]....
        /*04c8*/ 	.word	0x00006340
        /*04cc*/ 	.word	0x00000009
        /*04d0*/ 	.word	0x00000000
        /*04d4*/ 	.short	0x010a
        /*04d6*/ 	.byte	0x3f
	.zero		1


	//   ....[66]....
        /*04d8*/ 	.word	0x00006390
        /*04dc*/ 	.word	0x00000008
        /*04e0*/ 	.word	0x00000000
        /*04e4*/ 	.short	0x010a
        /*04e6*/ 	.byte	0x3f
	.zero		1


	//   ....[67]....
        /*04e8*/ 	.word	0x000063e0
        /*04ec*/ 	.word	0x00000009
        /*04f0*/ 	.word	0x00000000
        /*04f4*/ 	.short	0x010a
        /*04f6*/ 	.byte	0x3f
	.zero		1


	//   ....[68]....
        /*04f8*/ 	.word	0x00006430
        /*04fc*/ 	.word	0x00000008
        /*0500*/ 	.word	0x00000000
        /*0504*/ 	.short	0x010a
        /*0506*/ 	.byte	0x3f
	.zero		1


	//   ....[69]....
        /*0508*/ 	.word	0x00006480
        /*050c*/ 	.word	0x00000009
        /*0510*/ 	.word	0x00000000
        /*0514*/ 	.short	0x010a
        /*0516*/ 	.byte	0x3f
	.zero		1


	//   ....[70]....
        /*0518*/ 	.word	0x000064d0
        /*051c*/ 	.word	0x00000008
        /*0520*/ 	.word	0x00000000
        /*0524*/ 	.short	0x010a
        /*0526*/ 	.byte	0x3f
	.zero		1


	//   ....[71]....
        /*0528*/ 	.word	0x00006520
        /*052c*/ 	.word	0x00000009
        /*0530*/ 	.word	0x00000000
        /*0534*/ 	.short	0x010a
        /*0536*/ 	.byte	0x3f
	.zero		1


	//   ....[72]....
        /*0538*/ 	.word	0x00006570
        /*053c*/ 	.word	0x00000008
        /*0540*/ 	.word	0x00000000
        /*0544*/ 	.short	0x010a
        /*0546*/ 	.byte	0x3f
	.zero		1


	//   ....[73]....
        /*0548*/ 	.word	0x000065c0
        /*054c*/ 	.word	0x00000009
        /*0550*/ 	.word	0x00000000
        /*0554*/ 	.short	0x010a
        /*0556*/ 	.byte	0x3f
	.zero		1


	//   ....[74]....
        /*0558*/ 	.word	0x00006610
        /*055c*/ 	.word	0x00000008
        /*0560*/ 	.word	0x00000000
        /*0564*/ 	.short	0x010a
        /*0566*/ 	.byte	0x3f
	.zero		1


	//   ....[75]....
        /*0568*/ 	.word	0x00006660
        /*056c*/ 	.word	0x00000009
        /*0570*/ 	.word	0x00000000
        /*0574*/ 	.short	0x010a
        /*0576*/ 	.byte	0x3f
	.zero		1


	//   ....[76]....
        /*0578*/ 	.word	0x000066b0
        /*057c*/ 	.word	0x00000008
        /*0580*/ 	.word	0x00000000
        /*0584*/ 	.short	0x010a
        /*0586*/ 	.byte	0x3f
	.zero		1


	//   ....[77]....
        /*0588*/ 	.word	0x00006700
        /*058c*/ 	.word	0x0000000b
        /*0590*/ 	.word	0x00000000
        /*0594*/ 	.short	0x010a
        /*0596*/ 	.byte	0x3f
	.zero		1


	//----- nvinfo : EIATTR_NUM_MBARRIERS
	.align		4
.L_37:
        /*0598*/ 	.byte	0x03, 0x38
        /*059a*/ 	.short	0x0022


	//----- nvinfo : EIATTR_EXIT_INSTR_OFFSETS
	.align		4
        /*059c*/ 	.byte	0x04, 0x1c
        /*059e*/ 	.short	(.L_39 - .L_38)


	//   ....[0]....
.L_38:
        /*05a0*/ 	.word	0x00001300


	//   ....[1]....
        /*05a4*/ 	.word	0x00001360


	//   ....[2]....
        /*05a8*/ 	.word	0x00004b20


	//   ....[3]....
        /*05ac*/ 	.word	0x00004b50


	//   ....[4]....
        /*05b0*/ 	.word	0x00006090


	//----- nvinfo : EIATTR_MAX_THREADS
	.align		4
.L_39:
        /*05b4*/ 	.byte	0x04, 0x05
        /*05b6*/ 	.short	(.L_41 - .L_40)
.L_40:
        /*05b8*/ 	.word	0x00000180
        /*05bc*/ 	.word	0x00000001
        /*05c0*/ 	.word	0x00000001


	//----- nvinfo : EIATTR_CRS_STACK_SIZE
	.align		4
.L_41:
        /*05c4*/ 	.byte	0x04, 0x1e
        /*05c6*/ 	.short	(.L_43 - .L_42)
.L_42:
        /*05c8*/ 	.word	0x00000000


	//----- nvinfo : EIATTR_CBANK_PARAM_SIZE
	.align		4
.L_43:
        /*05cc*/ 	.byte	0x03, 0x19
        /*05ce*/ 	.short	0x0470


	//----- nvinfo : EIATTR_PARAM_CBANK
	.align		4
        /*05d0*/ 	.byte	0x04, 0x0a
        /*05d2*/ 	.short	(.L_45 - .L_44)
	.align		4
.L_44:
        /*05d4*/ 	.word	index@(.nv.constant0._ZN7cutlass13device_kernelINS_4gemm6kernel13GemmUniversalIN4cute5tupleIJiiiiEEENS1_10collective13CollectiveMmaINS1_34MainloopSm90TmaGmmaWarpSpecializedILi14ENS5_IJNS4_1CILi1EEESB_SB_EEENS1_32KernelTmaWarpSpecializedPingpongEEENS5_IJNSA_ILi64EEESF_SF_EEENS_10bfloat16_tENS5_IJSB_llEEESH_SI_NS4_8TiledMMAINS4_8MMA_AtomIJNS4_4SM904GMMA27MMA_64x64x16_F32BF16BF16_SSILNSM_5MajorE1ELSO_1ELNSM_7ScaleInE1ELSP_1EEEEEENS4_6LayoutISC_NS5_IJNSA_ILi0EEEST_ST_EEEEENS5_IJNS4_10UnderscoreESW_SW_EEEEENS4_13SM90_TMA_LOADENS4_14ComposedLayoutINS4_7SwizzleILi3ELi4ELi3EEENS4_18smem_ptr_flag_bitsILi16EEENSS_INS5_IJSF_NSA_ILi8EEEEEENS5_IJSB_SF_EEEEEEEvNS4_8identityESZ_S19_vS1A_EENS_8epilogue10collective6detail29Sm90TmaWarpSpecializedAdapterINS1D_15DefaultEpilogueISH_NS5_IJlSB_lEEES1H_NS1C_6thread17LinearCombinationISH_Li1EffLNS1I_9ScaleType4KindE0ELNS_15FloatRoundStyleE2ESH_EENS1_15EpilogueDefaultEEEEEvvEEEEvNT_6ParamsE)
        /*05d8*/ 	.short	0x0210
        /*05da*/ 	.short	0x0470


	//----- nvinfo : EIATTR_SW_WAR
	.align		4
.L_45:
        /*05dc*/ 	.byte	0x04, 0x36
        /*05de*/ 	.short	(.L_47 - .L_46)
.L_46:
        /*05e0*/ 	.word	0x00000008
.L_47:


//--------------------- .nv.callgraph             --------------------------
	.section	.nv.callgraph,"",@"SHT_CUDA_CALLGRAPH"
	.align	4
	.sectionentsize	8
	.align		4
        /*0000*/ 	.word	0x00000000
	.align		4
        /*0004*/ 	.word	0xffffffff
	.align		4
        /*0008*/ 	.word	index@(_ZN7cutlass13device_kernelINS_4gemm6kernel13GemmUniversalIN4cute5tupleIJiiiiEEENS1_10collective13CollectiveMmaINS1_34MainloopSm90TmaGmmaWarpSpecializedILi14ENS5_IJNS4_1CILi1EEESB_SB_EEENS1_32KernelTmaWarpSpecializedPingpongEEENS5_IJNSA_ILi64EEESF_SF_EEENS_10bfloat16_tENS5_IJSB_llEEESH_SI_NS4_8TiledMMAINS4_8MMA_AtomIJNS4_4SM904GMMA27MMA_64x64x16_F32BF16BF16_SSILNSM_5MajorE1ELSO_1ELNSM_7ScaleInE1ELSP_1EEEEEENS4_6LayoutISC_NS5_IJNSA_ILi0EEEST_ST_EEEEENS5_IJNS4_10UnderscoreESW_SW_EEEEENS4_13SM90_TMA_LOADENS4_14ComposedLayoutINS4_7SwizzleILi3ELi4ELi3EEENS4_18smem_ptr_flag_bitsILi16EEENSS_INS5_IJSF_NSA_ILi8EEEEEENS5_IJSB_SF_EEEEEEEvNS4_8identityESZ_S19_vS1A_EENS_8epilogue10collective6detail29Sm90TmaWarpSpecializedAdapterINS1D_15DefaultEpilogueISH_NS5_IJlSB_lEEES1H_NS1C_6thread17LinearCombinationISH_Li1EffLNS1I_9ScaleType4KindE0ELNS_15FloatRoundStyleE2ESH_EENS1_15EpilogueDefaultEEEEEvvEEEEvNT_6ParamsE)
	.align		4
        /*000c*/ 	.word	index@(__assertfail)
	.align		4
        /*0010*/ 	.word	0x00000000
	.align		4
        /*0014*/ 	.word	0xfffffffe
	.align		4
        /*0018*/ 	.word	0x00000000
	.align		4
        /*001c*/ 	.word	0xfffffffd
	.align		4
        /*0020*/ 	.word	0x00000000
	.align		4
        /*0024*/ 	.word	0xfffffffc


//--------------------- .nv.constant4             --------------------------
	.section	.nv.constant4,"a",@progbits
	.align	8
	.align		8
.nv.constant4:
        /*0000*/ 	.dword	__assertfail
	.align		8
        /*0008*/ 	.dword	__unnamed_1
	.align		8
        /*0010*/ 	.dword	_ZN40_INTERNAL_64ce156b_4_k_cu_5047dfc6_165454cuda3std3__45__cpo5beginE
	.align		8
        /*0018*/ 	.dword	_ZN40_INTERNAL_64ce156b_4_k_cu_5047dfc6_165454cuda3std3__45__cpo3endE
	.align		8
        /*0020*/ 	.dword	_ZN40_INTERNAL_64ce156b_4_k_cu_5047dfc6_165454cuda3std3__45__cpo6cbeginE
	.align		8
        /*0028*/ 	.dword	_ZN40_INTERNAL_64ce156b_4_k_cu_5047dfc6_165454cuda3std3__45__cpo4cendE
	.align		8
        /*0030*/ 	.dword	_ZN40_INTERNAL_64ce156b_4_k_cu_5047dfc6_165454cuda3std3__442_GLOBAL__N__64ce156b_4_k_cu_5047dfc6_165456ignoreE
	.align		8
        /*0038*/ 	.dword	_ZN40_INTERNAL_64ce156b_4_k_cu_5047dfc6_165454cuda3std3__419piecewise_constructE
	.align		8
        /*0040*/ 	.dword	_ZN40_INTERNAL_64ce156b_4_k_cu_5047dfc6_165454cuda3std3__48in_placeE
	.align		8
        /*0048*/ 	.dword	_ZN40_INTERNAL_64ce156b_4_k_cu_5047dfc6_165454cuda3std6ranges3__45__cpo4swapE
	.align		8
        /*0050*/ 	.dword	_ZN40_INTERNAL_64ce156b_4_k_cu_5047dfc6_165454cuda3std6ranges3__45__cpo9iter_moveE
	.align		8
        /*0058*/ 	.dword	_ZN40_INTERNAL_64ce156b_4_k_cu_5047dfc6_165454cute7productE
	.align		8
        /*0060*/ 	.dword	_ZN40_INTERNAL_64ce156b_4_k_cu_5047dfc6_165454cute1_E
	.align		8
        /*0068*/ 	.dword	$str$22
	.align		8
        /*0070*/ 	.dword	$str$23


//--------------------- .text._ZN7cutlass13device_kernelINS_4gemm6kernel13GemmUniversalIN4cute5tupleIJiiiiEEENS1_10collective13CollectiveMmaINS1_34MainloopSm90TmaGmmaWarpSpecializedILi14ENS5_IJNS4_1CILi1EEESB_SB_EEENS1_32KernelTmaWarpSpecializedPingpongEEENS5_IJNSA_ILi64EEESF_SF_EEENS_10bfloat16_tENS5_IJSB_llEEESH_SI_NS4_8TiledMMAINS4_8MMA_AtomIJNS4_4SM904GMMA27MMA_64x64x16_F32BF16BF16_SSILNSM_5MajorE1ELSO_1ELNSM_7ScaleInE1ELSP_1EEEEEENS4_6LayoutISC_NS5_IJNSA_ILi0EEEST_ST_EEEEENS5_IJNS4_10UnderscoreESW_SW_EEEEENS4_13SM90_TMA_LOADENS4_14ComposedLayoutINS4_7SwizzleILi3ELi4ELi3EEENS4_18smem_ptr_flag_bitsILi16EEENSS_INS5_IJSF_NSA_ILi8EEEEEENS5_IJSB_SF_EEEEEEEvNS4_8identityESZ_S19_vS1A_EENS_8epilogue10collective6detail29Sm90TmaWarpSpecializedAdapterINS1D_15DefaultEpilogueISH_NS5_IJlSB_lEEES1H_NS1C_6thread17LinearCombinationISH_Li1EffLNS1I_9ScaleType4KindE0ELNS_15FloatRoundStyleE2ESH_EENS1_15EpilogueDefaultEEEEEvvEEEEvNT_6ParamsE --------------------------
	.section	.text._ZN7cutlass13device_kernelINS_4gemm6kernel13GemmUniversalIN4cute5tupleIJiiiiEEENS1_10collective13CollectiveMmaINS1_34MainloopSm90TmaGmmaWarpSpecializedILi14ENS5_IJNS4_1CILi1EEESB_SB_EEENS1_32KernelTmaWarpSpecializedPingpongEEENS5_IJNSA_ILi64EEESF_SF_EEENS_10bfloat16_tENS5_IJSB_llEEESH_SI_NS4_8TiledMMAINS4_8MMA_AtomIJNS4_4SM904GMMA27MMA_64x64x16_F32BF16BF16_SSILNSM_5MajorE1ELSO_1ELNSM_7ScaleInE1ELSP_1EEEEEENS4_6LayoutISC_NS5_IJNSA_ILi0EEEST_ST_EEEEENS5_IJNS4_10UnderscoreESW_SW_EEEEENS4_13SM90_TMA_LOADENS4_14ComposedLayoutINS4_7SwizzleILi3ELi4ELi3EEENS4_18smem_ptr_flag_bitsILi16EEENSS_INS5_IJSF_NSA_ILi8EEEEEENS5_IJSB_SF_EEEEEEEvNS4_8identityESZ_S19_vS1A_EENS_8epilogue10collective6detail29Sm90TmaWarpSpecializedAdapterINS1D_15DefaultEpilogueISH_NS5_IJlSB_lEEES1H_NS1C_6thread17LinearCombinationISH_Li1EffLNS1I_9ScaleType4KindE0ELNS_15FloatRoundStyleE2ESH_EENS1_15EpilogueDefaultEEEEEvvEEEEvNT_6ParamsE,"ax",@progbits
	.align	128
.text._ZN7cutlass13device_kernelINS_4gemm6kernel13GemmUniversalIN4cute5tupleIJiiiiEEENS1_10collective13CollectiveMmaINS1_34MainloopSm90TmaGmmaWarpSpecializedILi14ENS5_IJNS4_1CILi1EEESB_SB_EEENS1_32KernelTmaWarpSpecializedPingpongEEENS5_IJNSA_ILi64EEESF_SF_EEENS_10bfloat16_tENS5_IJSB_llEEESH_SI_NS4_8TiledMMAINS4_8MMA_AtomIJNS4_4SM904GMMA27MMA_64x64x16_F32BF16BF16_SSILNSM_5MajorE1ELSO_1ELNSM_7ScaleInE1ELSP_1EEEEEENS4_6LayoutISC_NS5_IJNSA_ILi0EEEST_ST_EEEEENS5_IJNS4_10UnderscoreESW_SW_EEEEENS4_13SM90_TMA_LOADENS4_14ComposedLayoutINS4_7SwizzleILi3ELi4ELi3EEENS4_18smem_ptr_flag_bitsILi16EEENSS_INS5_IJSF_NSA_ILi8EEEEEENS5_IJSB_SF_EEEEEEEvNS4_8identityESZ_S19_vS1A_EENS_8epilogue10collective6detail29Sm90TmaWarpSpecializedAdapterINS1D_15DefaultEpilogueISH_NS5_IJlSB_lEEES1H_NS1C_6thread17LinearCombinationISH_Li1EffLNS1I_9ScaleType4KindE0ELNS_15FloatRoundStyleE2ESH_EENS1_15EpilogueDefaultEEEEEvvEEEEvNT_6ParamsE:
        .type           _ZN7cutlass13device_kernelINS_4gemm6kernel13GemmUniversalIN4cute5tupleIJiiiiEEENS1_10collective13CollectiveMmaINS1_34MainloopSm90TmaGmmaWarpSpecializedILi14ENS5_IJNS4_1CILi1EEESB_SB_EEENS1_32KernelTmaWarpSpecializedPingpongEEENS5_IJNSA_ILi64EEESF_SF_EEENS_10bfloat16_tENS5_IJSB_llEEESH_SI_NS4_8TiledMMAINS4_8MMA_AtomIJNS4_4SM904GMMA27MMA_64x64x16_F32BF16BF16_SSILNSM_5MajorE1ELSO_1ELNSM_7ScaleInE1ELSP_1EEEEEENS4_6LayoutISC_NS5_IJNSA_ILi0EEEST_ST_EEEEENS5_IJNS4_10UnderscoreESW_SW_EEEEENS4_13SM90_TMA_LOADENS4_14ComposedLayoutINS4_7SwizzleILi3ELi4ELi3EEENS4_18smem_ptr_flag_bitsILi16EEENSS_INS5_IJSF_NSA_ILi8EEEEEENS5_IJSB_SF_EEEEEEEvNS4_8identityESZ_S19_vS1A_EENS_8epilogue10collective6detail29Sm90TmaWarpSpecializedAdapterINS1D_15DefaultEpilogueISH_NS5_IJlSB_lEEES1H_NS1C_6thread17LinearCombinationISH_Li1EffLNS1I_9ScaleType4KindE0ELNS_15FloatRoundStyleE2ESH_EENS1_15EpilogueDefaultEEEEEvvEEEEvNT_6ParamsE,@function
        .size           _ZN7cutlass13device_kernelINS_4gemm6kernel13GemmUniversalIN4cute5tupleIJiiiiEEENS1_10collective13CollectiveMmaINS1_34MainloopSm90TmaGmmaWarpSpecializedILi14ENS5_IJNS4_1CILi1EEESB_SB_EEENS1_32KernelTmaWarpSpecializedPingpongEEENS5_IJNSA_ILi64EEESF_SF_EEENS_10bfloat16_tENS5_IJSB_llEEESH_SI_NS4_8TiledMMAINS4_8MMA_AtomIJNS4_4SM904GMMA27MMA_64x64x16_F32BF16BF16_SSILNSM_5MajorE1ELSO_1ELNSM_7ScaleInE1ELSP_1EEEEEENS4_6LayoutISC_NS5_IJNSA_ILi0EEEST_ST_EEEEENS5_IJNS4_10UnderscoreESW_SW_EEEEENS4_13SM90_TMA_LOADENS4_14ComposedLayoutINS4_7SwizzleILi3ELi4ELi3EEENS4_18smem_ptr_flag_bitsILi16EEENSS_INS5_IJSF_NSA_ILi8EEEEEENS5_IJSB_SF_EEEEEEEvNS4_8identityESZ_S19_vS1A_EENS_8epilogue10collective6detail29Sm90TmaWarpSpecializedAdapterINS1D_15DefaultEpilogueISH_NS5_IJlSB_lEEES1H_NS1C_6thread17LinearCombinationISH_Li1EffLNS1I_9ScaleType4KindE0ELNS_15FloatRoundStyleE2ESH_EENS1_15EpilogueDefaultEEEEEvvEEEEvNT_6ParamsE,(.L_x_154 - _ZN7cutlass13device_kernelINS_4gemm6kernel13GemmUniversalIN4cute5tupleIJiiiiEEENS1_10collective13CollectiveMmaINS1_34MainloopSm90TmaGmmaWarpSpecializedILi14ENS5_IJNS4_1CILi1EEESB_SB_EEENS1_32KernelTmaWarpSpecializedPingpongEEENS5_IJNSA_ILi64EEESF_SF_EEENS_10bfloat16_tENS5_IJSB_llEEESH_SI_NS4_8TiledMMAINS4_8MMA_AtomIJNS4_4SM904GMMA27MMA_64x64x16_F32BF16BF16_SSILNSM_5MajorE1ELSO_1ELNSM_7ScaleInE1ELSP_1EEEEEENS4_6LayoutISC_NS5_IJNSA_ILi0EEEST_ST_EEEEENS5_IJNS4_10UnderscoreESW_SW_EEEEENS4_13SM90_TMA_LOADENS4_14ComposedLayoutINS4_7SwizzleILi3ELi4ELi3EEENS4_18smem_ptr_flag_bitsILi16EEENSS_INS5_IJSF_NSA_ILi8EEEEEENS5_IJSB_SF_EEEEEEEvNS4_8identityESZ_S19_vS1A_EENS_8epilogue10collective6detail29Sm90TmaWarpSpecializedAdapterINS1D_15DefaultEpilogueISH_NS5_IJlSB_lEEES1H_NS1C_6thread17LinearCombinationISH_Li1EffLNS1I_9ScaleType4KindE0ELNS_15FloatRoundStyleE2ESH_EENS1_15EpilogueDefaultEEEEEvvEEEEvNT_6ParamsE)
        .other          _ZN7cutlass13device_kernelINS_4gemm6kernel13GemmUniversalIN4cute5tupleIJiiiiEEENS1_10collective13CollectiveMmaINS1_34MainloopSm90TmaGmmaWarpSpecializedILi14ENS5_IJNS4_1CILi1EEESB_SB_EEENS1_32KernelTmaWarpSpecializedPingpongEEENS5_IJNSA_ILi64EEESF_SF_EEENS_10bfloat16_tENS5_IJSB_llEEESH_SI_NS4_8TiledMMAINS4_8MMA_AtomIJNS4_4SM904GMMA27MMA_64x64x16_F32BF16BF16_SSILNSM_5MajorE1ELSO_1ELNSM_7ScaleInE1ELSP_1EEEEEENS4_6LayoutISC_NS5_IJNSA_ILi0EEEST_ST_EEEEENS5_IJNS4_10UnderscoreESW_SW_EEEEENS4_13SM90_TMA_LOADENS4_14ComposedLayoutINS4_7SwizzleILi3ELi4ELi3EEENS4_18smem_ptr_flag_bitsILi16EEENSS_INS5_IJSF_NSA_ILi8EEEEEENS5_IJSB_SF_EEEEEEEvNS4_8identityESZ_S19_vS1A_EENS_8epilogue10collective6detail29Sm90TmaWarpSpecializedAdapterINS1D_15DefaultEpilogueISH_NS5_IJlSB_lEEES1H_NS1C_6thread17LinearCombinationISH_Li1EffLNS1I_9ScaleType4KindE0ELNS_15FloatRoundStyleE2ESH_EENS1_15EpilogueDefaultEEEEEvvEEEEvNT_6ParamsE,@"STO_CUDA_ENTRY STV_DEFAULT"
_ZN7cutlass13device_kernelINS_4gemm6kernel13GemmUniversalIN4cute5tupleIJiiiiEEENS1_10collective13CollectiveMmaINS1_34MainloopSm90TmaGmmaWarpSpecializedILi14ENS5_IJNS4_1CILi1EEESB_SB_EEENS1_32KernelTmaWarpSpecializedPingpongEEENS5_IJNSA_ILi64EEESF_SF_EEENS_10bfloat16_tENS5_IJSB_llEEESH_SI_NS4_8TiledMMAINS4_8MMA_AtomIJNS4_4SM904GMMA27MMA_64x64x16_F32BF16BF16_SSILNSM_5MajorE1ELSO_1ELNSM_7ScaleInE1ELSP_1EEEEEENS4_6LayoutISC_NS5_IJNSA_ILi0EEEST_ST_EEEEENS5_IJNS4_10UnderscoreESW_SW_EEEEENS4_13SM90_TMA_LOADENS4_14ComposedLayoutINS4_7SwizzleILi3ELi4ELi3EEENS4_18smem_ptr_flag_bitsILi16EEENSS_INS5_IJSF_NSA_ILi8EEEEEENS5_IJSB_SF_EEEEEEEvNS4_8identityESZ_S19_vS1A_EENS_8epilogue10collective6detail29Sm90TmaWarpSpecializedAdapterINS1D_15DefaultEpilogueISH_NS5_IJlSB_lEEES1H_NS1C_6thread17LinearCombinationISH_Li1EffLNS1I_9ScaleType4KindE0ELNS_15FloatRoundStyleE2ESH_EENS1_15EpilogueDefaultEEEEEvvEEEEvNT_6ParamsE:
[----:B------:R-:W0:Y:S02]  /*0000*/  LDC R1, c[0x0][0x28] ;  /* 0x00000a00ff017b82 */ /* 0x000e240000000800 */
[----:B0-----:R-:W-:Y:S01]  /*0010*/  VIADD R1, R1, 0xfffffff8 ;  /* 0xfffffff801017836 */ /* 0x001fe20000000000 */
[----:B------:R-:W0:Y:S01]  /*0020*/  S2R R4, SR_TID.X ;  /* 0x0000000000047919 */ /* 0x000e220000002100 */
[----:B------:R-:W-:Y:S01]  /*0030*/  ELECT P0, URZ, PT ;  /* 0x00000000003f782f */ /* 0x000fe20003800000 */
[----:B------:R-:W-:Y:S01]  /*0040*/  BSSY B0, `(.L_x_0) ;  /* 0x000000f000007945 */ /* 0x000fe20003800000 */
[--C-:B0-----:R-:W-:Y:S02]  /*0050*/  SHF.R.U32.HI R0, RZ, 0x5, R4.reuse ;  /* 0x00000005ff007819 */ /* 0x101fe40000011604 */
[----:B------:R-:W-:-:S03]  /*0060*/  SHF.R.U32.HI R5, RZ, 0x7, R4 ;  /* 0x00000007ff057819 */ /* 0x000fc60000011604 */
[----:B------:R-:W0:Y:S04]  /*0070*/  SHFL.IDX PT, R2, R0, RZ, 0x1f ;  /* 0x00001fff00027589 */ /* 0x000e2800000e0000 */
[----:B------:R1:W2:Y:S01]  /*0080*/  SHFL.IDX PT, R8, R5, RZ, 0x1f ;  /* 0x00001fff05087589 */ /* 0x0002a200000e0000 */
[----:B0-----:R-:W-:-:S13]  /*0090*/  ISETP.NE.OR P0, PT, R2, RZ, !P0 ;  /* 0x000000ff0200720c */ /* 0x001fda0004705670 */
[----:B-12---:R-:W-:Y:S05]  /*00a0*/  @P0 BRA `(.L_x_1) ;  /* 0x0000000000200947 */ /* 0x006fea0003800000 */
[----:B------:R-:W-:Y:S02]  /*00b0*/  ULDC.64 UR4, c[0x0][0x198] ;  /* 0x0000660000047ab9 */ /* 0x000fe40000000a00 */
[----:B------:R-:W-:Y:S02]  /*00c0*/  UIADD3 UR6, UP0, UR4, 0xf0, URZ ;  /* 0x000000f004067890 */ /* 0x000fe4000ff1e03f */
[----:B------:R-:W-:Y:S02]  /*00d0*/  UIADD3 UR4, UP1, UR4, 0x1f0, URZ ;  /* 0x000001f004047890 */ /* 0x000fe4000ff3e03f */
[----:B------:R-:W-:Y:S02]  /*00e0*/  UIADD3.X UR7, URZ, UR5, URZ, UP0, !UPT ;  /* 0x000000053f077290 */ /* 0x000fe400087fe43f */
[----:B------:R-:W-:-:S07]  /*00f0*/  UIADD3.X UR5, URZ, UR5, URZ, UP1, !UPT ;  /* 0x000000053f057290 */ /* 0x000fce0008ffe43f */
[----:B------:R0:W-:Y:S02]  /*0100*/  UTMACCTL.PF [UR6] ;  /* 0x00000000060079b9 */ /* 0x0001e40008040000 */
[----:B------:R0:W-:Y:S02]  /*0110*/  UTMACCTL.PF [UR4] ;  /* 0x00000000040079b9 */ /* 0x0001e40008040000 */
[----:B0-----:R-:W-:Y:S01]  /*0120*/  NOP ;  /* 0x0000000000007918 */ /* 0x001fe20000000000 */
.L_x_1:
[----:B------:R-:W-:Y:S05]  /*0130*/  BSYNC B0 ;  /* 0x0000000000007941 */ /* 0x000fea0003800000 */
.L_x_0:
[----:B------:R-:W0:Y:S02]  /*0140*/  SHFL.IDX PT, R3, R0, RZ, 0x1f ;  /* 0x00001fff00037589 */ /* 0x000e2400000e0000 */
[----:B0-----:R-:W-:-:S13]  /*0150*/  ISETP.NE.AND P0, PT, R3, RZ, PT ;  /* 0x000000ff0300720c */ /* 0x001fda0003f05270 */
[----:B------:R-:W-:Y:S05]  /*0160*/  @P0 BRA `(.L_x_2) ;  /* 0x0000000000b40947 */ /* 0x000fea0003800000 */
[----:B------:R-:W-:Y:S01]  /*0170*/  ELECT P0, URZ, PT ;  /* 0x00000000003f782f */ /* 0x000fe20003800000 */
[----:B------:R-:W-:-:S12]  /*0180*/  BSSY B0, `(.L_x_2) ;  /* 0x000002b000007945 */ /* 0x000fd80003800000 */
[----:B------:R-:W-:Y:S05]  /*0190*/  @!P0 BRA `(.L_x_3) ;  /* 0x0000000000a48947 */ /* 0x000fea0003800000 */
[----:B------:R-:W0:Y:S01]  /*01a0*/  S2UR UR8, SR_CgaCtaId ;  /* 0x00000000000879c3 */ /* 0x000e220000008800 */
[----:B------:R-:W-:Y:S01]  /*01b0*/  UMOV UR4, 0x400 ;  /* 0x0000040000047882 */ /* 0x000fe20000000000 */
[----:B------:R-:W-:Y:S01]  /*01c0*/  UMOV UR5, 0x1 ;  /* 0x0000000100057882 */ /* 0x000fe20000000000 */
[----:B------:R-:W-:Y:S02]  /*01d0*/  UMOV UR6, 0x80 ;  /* 0x0000008000067882 */ /* 0x000fe40000000000 */
[----:B------:R-:W-:-:S04]  /*01e0*/  UIADD3 UR6, -UR6, 0x100000, URZ ;  /* 0x0010000006067890 */ /* 0x000fc8000fffe13f */
[----:B------:R-:W-:Y:S02]  /*01f0*/  USHF.L.U32 UR7, UR6, 0xb, URZ ;  /* 0x0000000b06077899 */ /* 0x000fe4000800063f */
[----:B------:R-:W-:Y:S02]  /*0200*/  USHF.L.U32 UR6, UR6, 0x1, URZ ;  /* 0x0000000106067899 */ /* 0x000fe4000800063f */
[----:B0-----:R-:W-:Y:S02]  /*0210*/  ULEA UR8, UR8, UR4, 0x18 ;  /* 0x0000000408087291 */ /* 0x001fe4000f8ec03f */
[----:B------:R-:W-:-:S04]  /*0220*/  UIADD3 UR4, -UR5, 0x100000, URZ ;  /* 0x0010000005047890 */ /* 0x000fc8000fffe13f */
[----:B------:R-:W-:Y:S02]  /*0230*/  USHF.L.U32 UR5, UR4, 0xb, URZ ;  /* 0x0000000b04057899 */ /* 0x000fe4000800063f */
[----:B------:R-:W-:Y:S01]  /*0240*/  USHF.L.U32 UR4, UR4, 0x1, URZ ;  /* 0x0000000104047899 */ /* 0x000fe2000800063f */
[----:B------:R-:W0:Y:S11]  /*0250*/  FENCE.VIEW.ASYNC.S ;  /* 0x00000000000073c6 */ /* 0x000e360000000000 */
[----:B0-----:R0:W1:Y:S01]  /*0260*/  SYNCS.EXCH.64 URZ, [UR8], UR4 ;  /* 0x00000004083f75b2 */ /* 0x0010620008000100 */
[----:B------:R0:W2:Y:S01]  /*0270*/  SYNCS.EXCH.64 URZ, [UR8+0x70], UR6 ;  /* 0x00007006083f75b2 */ /* 0x0000a20008000100 */
[----:B------:R0:W3:Y:S01]  /*0280*/  SYNCS.EXCH.64 URZ, [UR8+0x8], UR4 ;  /* 0x00000804083f75b2 */ /* 0x0000e20008000100 */
[----:B------:R0:W4:Y:S01]  /*0290*/  SYNCS.EXCH.64 URZ, [UR8+0x78], UR6 ;  /* 0x00007806083f75b2 */ /* 0x0001220008000100 */
[----:B------:R0:W0:Y:S01]  /*02a0*/  SYNCS.EXCH.64 URZ, [UR8+0x10], UR4 ;  /* 0x00001004083f75b2 */ /* 0x0000220008000100 */
        /* <DEDUP_REMOVED lines=23> */
[----:B-1234-:R-:W-:Y:S01]  /*0420*/  NOP ;  /* 0x0000000000007918 */ /* 0x01efe20000000000 */
.L_x_3:
[----:B0-----:R-:W-:Y:S05]  /*0430*/  BSYNC B0 ;  /* 0x0000000000007941 */ /* 0x001fea0003800000 */
.L_x_2:
[----:B------:R-:W0:Y:S01]  /*0440*/  SHFL.IDX PT, R6, R0, RZ, 0x1f ;  /* 0x00001fff00067589 */ /* 0x000e2200000e0000 */
[----:B------:R-:W-:Y:S01]  /*0450*/  ELECT P0, URZ, PT ;  /* 0x00000000003f782f */ /* 0x000fe20003800000 */
[----:B------:R-:W-:Y:S01]  /*0460*/  NOP ;  /* 0x0000000000007918 */ /* 0x000fe20000000000 */
[----:B------:R-:W-:Y:S01]  /*0470*/  ELECT P1, URZ, PT ;  /* 0x00000000003f782f */ /* 0x000fe20003820000 */
[----:B------:R-:W1:Y:S01]  /*0480*/  SHFL.IDX PT, R3, R0, RZ, 0x1f ;  /* 0x00001fff00037589 */ /* 0x000e6200000e0000 */
[----:B------:R-:W-:Y:S01]  /*0490*/  UMOV UR4, 0x20 ;  /* 0x0000002000047882 */ /* 0x000fe20000000000 */
[----:B------:R-:W-:Y:S01]  /*04a0*/  UMOV UR11, 0x80 ;  /* 0x00000080000b7882 */ /* 0x000fe20000000000 */
[----:B------:R-:W-:Y:S01]  /*04b0*/  NOP ;  /* 0x0000000000007918 */ /* 0x000fe20000000000 */
[C---:B------:R-:W-:Y:S01]  /*04c0*/  VIADD R33, R8.reuse, 0xffffffff ;  /* 0xffffffff08217836 */ /* 0x040fe20000000000 */
[----:B------:R-:W2:Y:S01]  /*04d0*/  SHFL.IDX PT, R5, R5, RZ, 0x1f ;  /* 0x00001fff05057589 */ /* 0x000ea200000e0000 */
[----:B------:R-:W-:Y:S01]  /*04e0*/  ULDC.64 UR36, c[0x0][0x208] ;  /* 0x0000820000247ab9 */ /* 0x000fe20000000a00 */
[----:B------:R-:W-:-:S02]  /*04f0*/  ISETP.NE.AND P2, PT, R8, RZ, PT ;  /* 0x000000ff0800720c */ /* 0x000fc40003f45270 */
[----:B------:R-:W-:Y:S02]  /*0500*/  ISETP.GE.U32.AND P3, PT, R33, 0x2, PT ;  /* 0x000000022100780c */ /* 0x000fe40003f66070 */
[----:B0-----:R-:W-:Y:S02]  /*0510*/  ISETP.NE.OR P0, PT, R6, RZ, !P0 ;  /* 0x000000ff0600720c */ /* 0x001fe40004705670 */
[----:B-1----:R-:W-:Y:S02]  /*0520*/  ISETP.NE.OR P1, PT, R3, RZ, !P1 ;  /* 0x000000ff0300720c */ /* 0x002fe40004f25670 */
[----:B------:R-:W-:-:S04]  /*0530*/  SHF.R.S32.HI R3, RZ, 0x1f, R2 ;  /* 0x0000001fff037819 */ /* 0x000fc80000011402 */
[----:B------:R-:W-:-:S05]  /*0540*/  LEA.HI R3, R3, R2, RZ, 0x2 ;  /* 0x0000000203037211 */ /* 0x000fca00078f10ff */
[----:B------:R-:W-:Y:S01]  /*0550*/  VOTEU.ALL UP0, P0 ;  /* 0x00000000003f7886 */ /* 0x000fe20000000000 */
[----:B------:R-:W-:Y:S01]  /*0560*/  LOP3.LUT R3, R3, 0xfffffffc, RZ, 0xc0, !PT ;  /* 0xfffffffc03037812 */ /* 0x000fe200078ec0ff */
[----:B------:R-:W-:-:S03]  /*0570*/  VOTEU.ALL UP1, P1 ;  /* 0x00000000003f7886 */ /* 0x000fc60000820000 */
[----:B------:R-:W0:Y:S01]  /*0580*/  @!UP0 S2UR UR7, SR_CgaCtaId ;  /* 0x00000000000789c3 */ /* 0x000e220000008800 */
[----:B------:R-:W-:Y:S01]  /*0590*/  @!UP0 UMOV UR6, 0x400 ;  /* 0x0000040000068882 */ /* 0x000fe20000000000 */
[----:B------:R-:W-:-:S04]  /*05a0*/  @!UP0 UIADD3 UR4, -UR4, 0x100000, URZ ;  /* 0x0010000004048890 */ /* 0x000fc8000fffe13f */
[----:B------:R-:W-:Y:S02]  /*05b0*/  @!UP0 USHF.L.U32 UR5, UR4, 0xb, URZ ;  /* 0x0000000b04058899 */ /* 0x000fe4000800063f */
[----:B------:R-:W-:Y:S01]  /*05c0*/  @!UP0 USHF.L.U32 UR4, UR4, 0x1, URZ ;  /* 0x0000000104048899 */ /* 0x000fe2000800063f */
[----:B------:R-:W-:Y:S01]  /*05d0*/  IMAD.IADD R0, R2, 0x1, -R3 ;  /* 0x0000000102007824 */ /* 0x000fe200078e0a03 */
[----:B------:R-:W-:Y:S01]  /*05e0*/  @!UP1 UMOV UR9, 0x400 ;  /* 0x0000040000099882 */ /* 0x000fe20000000000 */
[----:B------:R-:W-:Y:S01]  /*05f0*/  VOTEU.ALL UP2, P1 ;  /* 0x00000000003f7886 */ /* 0x000fe20000840000 */
[----:B------:R-:W-:Y:S01]  /*0600*/  VOTEU.ALL UP3, P1 ;  /* 0x00000000003f7886 */ /* 0x000fe20000860000 */
[----:B------:R-:W-:Y:S01]  /*0610*/  VOTEU.ALL UP4, P1 ;  /* 0x00000000003f7886 */ /* 0x000fe20000880000 */
[----:B------:R-:W1:Y:S01]  /*0620*/  @!UP1 S2UR UR10, SR_CgaCtaId ;  /* 0x00000000000a99c3 */ /* 0x000e620000008800 */
[----:B------:R-:W-:Y:S01]  /*0630*/  VOTEU.ALL UP5, P1 ;  /* 0x00000000003f7886 */ /* 0x000fe200008a0000 */
[----:B------:R-:W-:-:S04]  /*0640*/  SHF.R.S32.HI R3, RZ, 0x1f, R4 ;  /* 0x0000001fff037819 */ /* 0x000fc80000011404 */
[----:B------:R-:W-:-:S04]  /*0650*/  LEA.HI R3, R3, R4, RZ, 0x7 ;  /* 0x0000000403037211 */ /* 0x000fc800078f38ff */
[----:B------:R-:W-:-:S05]  /*0660*/  LOP3.LUT R3, R3, 0xffffff80, RZ, 0xc0, !PT ;  /* 0xffffff8003037812 */ /* 0x000fca00078ec0ff */
[----:B------:R-:W-:Y:S01]  /*0670*/  IMAD.IADD R3, R4, 0x1, -R3 ;  /* 0x0000000104037824 */ /* 0x000fe200078e0a03 */
[----:B0-----:R-:W-:Y:S02]  /*0680*/  @!UP0 ULEA UR8, UR7, UR6, 0x18 ;  /* 0x0000000607088291 */ /* 0x001fe4000f8ec03f */
[----:B------:R-:W-:-:S04]  /*0690*/  @!UP1 UIADD3 UR6, -UR11, 0x100000, URZ ;  /* 0x001000000b069890 */ /* 0x000fc8000fffe13f */
[----:B------:R-:W-:Y:S02]  /*06a0*/  @!UP1 USHF.L.U32 UR7, UR6, 0xb, URZ ;  /* 0x0000000b06079899 */ /* 0x000fe4000800063f */
[----:B------:R-:W-:Y:S01]  /*06b0*/  @!UP1 USHF.L.U32 UR6, UR6, 0x1, URZ ;  /* 0x0000000106069899 */ /* 0x000fe2000800063f */
[----:B------:R-:W-:Y:S01]  /*06c0*/  VOTEU.ALL UP0, P0 ;  /* 0x00000000003f7886 */ /* 0x000fe20000000000 */
[----:B-1----:R-:W-:Y:S01]  /*06d0*/  @!UP1 ULEA UR9, UR10, UR9, 0x18 ;  /* 0x000000090a099291 */ /* 0x002fe2000f8ec03f */
[----:B------:R-:W-:Y:S02]  /*06e0*/  VOTEU.ALL UP1, P0 ;  /* 0x00000000003f7886 */ /* 0x000fe40000020000 */
[----:B------:R-:W-:Y:S01]  /*06f0*/  ULDC.64 UR10, c[0x0][0x598] ;  /* 0x00016600000a7ab9 */ /* 0x000fe20000000a00 */
[----:B------:R-:W-:Y:S01]  /*0700*/  ISETP.NE.AND P0, PT, R0, 0x3, PT ;  /* 0x000000030000780c */ /* 0x000fe20003f05270 */
[----:B------:R-:W0:Y:S02]  /*0710*/  FENCE.VIEW.ASYNC.S ;  /* 0x00000000000073c6 */ /* 0x000e240000000000 */
[----:B0-----:R0:W1:Y:S01]  /*0720*/  @!UP0 SYNCS.EXCH.64 URZ, [UR8+0x110], UR4 ;  /* 0x00011004083f85b2 */ /* 0x0010620008000100 */
[----:B------:R-:W-:-:S02]  /*0730*/  ISETP.NE.U32.AND P1, PT, RZ, UR10, PT ;  /* 0x0000000aff007c0c */ /* 0x000fc4000bf25070 */
[----:B------:R-:W-:Y:S02]  /*0740*/  ISETP.EQ.OR P0, PT, R0, RZ, !P0 ;  /* 0x000000ff0000720c */ /* 0x000fe40004702670 */
[----:B------:R-:W-:Y:S02]  /*0750*/  ISETP.NE.AND.EX P1, PT, RZ, UR11, PT, P1 ;  /* 0x0000000bff007c0c */ /* 0x000fe4000bf25310 */
[----:B------:R-:W-:-:S04]  /*0760*/  ISETP.EQ.AND P0, PT, R8, RZ, P0 ;  /* 0x000000ff0800720c */ /* 0x000fc80000702270 */
[----:B------:R-:W-:-:S04]  /*0770*/  SEL R16, RZ, 0x1, !P0 ;  /* 0x00000001ff107807 */ /* 0x000fc80004000000 */
[----:B------:R-:W-:Y:S01]  /*0780*/  SEL R16, R16, 0x2, P3 ;  /* 0x0000000210107807 */ /* 0x000fe20001800000 */
[----:B------:R0:W1:Y:S01]  /*0790*/  @!UP1 SYNCS.EXCH.64 URZ, [UR8+0x118], UR4 ;  /* 0x00011804083f95b2 */ /* 0x0000620008000100 */
[----:B------:R-:W-:Y:S01]  /*07a0*/  NOP ;  /* 0x0000000000007918 */ /* 0x000fe20000000000 */
[----:B------:R0:W1:Y:S01]  /*07b0*/  @!UP2 SYNCS.EXCH.64 URZ, [UR9+0xf0], UR6 ;  /* 0x0000f006093fa5b2 */ /* 0x0000620008000100 */
[----:B------:R0:W1:Y:S01]  /*07c0*/  @!UP3 SYNCS.EXCH.64 URZ, [UR9+0xf8], UR6 ;  /* 0x0000f806093fb5b2 */ /* 0x0000620008000100 */
[----:B------:R0:W1:Y:S01]  /*07d0*/  @!UP4 SYNCS.EXCH.64 URZ, [UR9+0x100], UR6 ;  /* 0x00010006093fc5b2 */ /* 0x0000620008000100 */
[----:B------:R0:W1:Y:S01]  /*07e0*/  @!UP5 SYNCS.EXCH.64 URZ, [UR9+0x108], UR6 ;  /* 0x00010806093fd5b2 */ /* 0x0000620008000100 */
[----:B------:R-:W-:Y:S01]  /*07f0*/  NOP ;  /* 0x0000000000007918 */ /* 0x000fe20000000000 */
[----:B-1----:R-:W-:Y:S06]  /*0800*/  BAR.SYNC.DEFER_BLOCKING 0x0 ;  /* 0x0000000000007b1d */ /* 0x002fec0000010000 */
[----:B0-2---:R-:W-:Y:S05]  /*0810*/  @!P1 BRA `(.L_x_4) ;  /* 0x00000000001c9947 */ /* 0x005fea0003800000 */
[----:B------:R-:W0:Y:S02]  /*0820*/  LDC.64 R6, c[0x0][0x598] ;  /* 0x00016600ff067b82 */ /* 0x000e240000000a00 */
[----:B0-----:R-:W2:Y:S02]  /*0830*/  LDG.E.64 R6, desc[UR36][R6.64] ;  /* 0x0000002406067981 */ /* 0x001ea4000c1e1b00 */
[----:B--2---:R-:W-:-:S04]  /*0840*/  ISETP.NE.U32.AND P0, PT, R6, RZ, PT ;  /* 0x000000ff0600720c */ /* 0x004fc80003f05070 */
[----:B------:R-:W-:-:S13]  /*0850*/  ISETP.NE.AND.EX P0, PT, R7, RZ, PT, P0 ;  /* 0x000000ff0700720c */ /* 0x000fda0003f05300 */
[----:B------:R-:W-:Y:S05]  /*0860*/  @!P0 BRA `(.L_x_4) ;  /* 0x0000000000088947 */ /* 0x000fea0003800000 */
[----:B------:R1:W5:Y:S01]  /*0870*/  LD.E R56, desc[UR36][R6.64] ;  /* 0x0000002406387980 */ /* 0x000362000c101900 */
[----:B------:R-:W-:Y:S05]  /*0880*/  BRA `(.L_x_5) ;  /* 0x0000000000247947 */ /* 0x000fea0003800000 */
.L_x_4:
[----:B------:R-:W-:Y:S02]  /*0890*/  ULDC.64 UR4, c[0x0][0x588] ;  /* 0x0001620000047ab9 */ /* 0x000fe40000000a00 */
[----:B------:R-:W-:-:S04]  /*08a0*/  ISETP.NE.U32.AND P0, PT, RZ, UR4, PT ;  /* 0x00000004ff007c0c */ /* 0x000fc8000bf05070 */
[----:B------:R-:W-:-:S13]  /*08b0*/  ISETP.NE.AND.EX P0, PT, RZ, UR5, PT, P0 ;  /* 0x00000005ff007c0c */ /* 0x000fda000bf05300 */
[----:B------:R-:W-:Y:S05]  /*08c0*/  @!P0 BRA `(.L_x_6) ;  /* 0x00000000000c8947 */ /* 0x000fea0003800000 */
[----:B------:R-:W0:Y:S02]  /*08d0*/  LDC.64 R56, c[0x0][0x588] ;  /* 0x00016200ff387b82 */ /* 0x000e240000000a00 */
[----:B0-----:R0:W5:Y:S01]  /*08e0*/  LDG.E R56, desc[UR36][R56.64] ;  /* 0x0000002438387981 */ /* 0x001162000c1e1900 */
[----:B------:R-:W-:Y:S05]  /*08f0*/  BRA `(.L_x_5) ;  /* 0x0000000000087947 */ /* 0x000fea0003800000 */
.L_x_6:
[----:B------:R-:W-:Y:S02]  /*0900*/  ULDC UR4, c[0x0][0x580] ;  /* 0x0001600000047ab9 */ /* 0x000fe40000000800 */
[----:B------:R-:W-:-:S07]  /*0910*/  IMAD.U32 R56, RZ, RZ, UR4 ;  /* 0x00000004ff387e24 */ /* 0x000fce000f8e00ff */
.L_x_5:
[----:B------:R-:W-:Y:S02]  /*0920*/  ULDC.64 UR4, c[0x0][0x5a0] ;  /* 0x0001680000047ab9 */ /* 0x000fe40000000a00 */
[----:B------:R-:W-:-:S04]  /*0930*/  ISETP.NE.U32.AND P0, PT, RZ, UR4, PT ;  /* 0x00000004ff007c0c */ /* 0x000fc8000bf05070 */
[----:B------:R-:W-:-:S13]  /*0940*/  ISETP.NE.AND.EX P0, PT, RZ, UR5, PT, P0 ;  /* 0x00000005ff007c0c */ /* 0x000fda000bf05300 */
[----:B------:R-:W-:Y:S05]  /*0950*/  @!P0 BRA `(.L_x_7) ;  /* 0x00000000001c8947 */ /* 0x000fea0003800000 */
[----:B-1----:R-:W1:Y:S02]  /*0960*/  LDC.64 R6, c[0x0][0x5a0] ;  /* 0x00016800ff067b82 */ /* 0x002e640000000a00 */
[----:B-1----:R-:W2:Y:S02]  /*0970*/  LDG.E.64 R6, desc[UR36][R6.64] ;  /* 0x0000002406067981 */ /* 0x002ea4000c1e1b00 */
[----:B--2---:R-:W-:-:S04]  /*0980*/  ISETP.NE.U32.AND P0, PT, R6, RZ, PT ;  /* 0x000000ff0600720c */ /* 0x004fc80003f05070 */
[----:B------:R-:W-:-:S13]  /*0990*/  ISETP.NE.AND.EX P0, PT, R7, RZ, PT, P0 ;  /* 0x000000ff0700720c */ /* 0x000fda0003f05300 */
[----:B------:R-:W-:Y:S05]  /*09a0*/  @!P0 BRA `(.L_x_7) ;  /* 0x0000000000088947 */ /* 0x000fea0003800000 */
[----:B0-----:R2:W5:Y:S01]  /*09b0*/  LD.E R57, desc[UR36][R6.64] ;  /* 0x0000002406397980 */ /* 0x001562000c101900 */
[----:B------:R-:W-:Y:S05]  /*09c0*/  BRA `(.L_x_8) ;  /* 0x0000000000247947 */ /* 0x000fea0003800000 */
.L_x_7:
[----:B------:R-:W-:Y:S02]  /*09d0*/  ULDC.64 UR4, c[0x0][0x590] ;  /* 0x0001640000047ab9 */ /* 0x000fe40000000a00 */
[----:B------:R-:W-:-:S04]  /*09e0*/  ISETP.NE.U32.AND P0, PT, RZ, UR4, PT ;  /* 0x00000004ff007c0c */ /* 0x000fc8000bf05070 */
[----:B------:R-:W-:-:S13]  /*09f0*/  ISETP.NE.AND.EX P0, PT, RZ, UR5, PT, P0 ;  /* 0x00000005ff007c0c */ /* 0x000fda000bf05300 */
[----:B------:R-:W-:Y:S05]  /*0a00*/  @!P0 BRA `(.L_x_9) ;  /* 0x00000000000c8947 */ /* 0x000fea0003800000 */
[----:B-1----:R-:W0:Y:S02]  /*0a10*/  LDC.64 R6, c[0x0][0x590] ;  /* 0x00016400ff067b82 */ /* 0x002e240000000a00 */
[----:B0-----:R0:W5:Y:S01]  /*0a20*/  LDG.E R57, desc[UR36][R6.64] ;  /* 0x0000002406397981 */ /* 0x001162000c1e1900 */
[----:B------:R-:W-:Y:S05]  /*0a30*/  BRA `(.L_x_8) ;  /* 0x0000000000087947 */ /* 0x000fea0003800000 */
.L_x_9:
[----:B------:R-:W-:Y:S02]  /*0a40*/  ULDC UR4, c[0x0][0x584] ;  /* 0x0001610000047ab9 */ /* 0x000fe40000000800 */
[----:B0-----:R-:W-:-:S07]  /*0a50*/  IMAD.U32 R57, RZ, RZ, UR4 ;  /* 0x00000004ff397e24 */ /* 0x001fce000f8e00ff */
.L_x_8:
[----:B------:R-:W3:Y:S01]  /*0a60*/  LDC R2, c[0x0][0x65c] ;  /* 0x00019700ff027b82 */ /* 0x000ee20000000800 */
[----:B------:R-:W4:Y:S01]  /*0a70*/  S2R R14, SR_CTAID.Y ;  /* 0x00000000000e7919 */ /* 0x000f220000002600 */
[----:B------:R-:W-:Y:S01]  /*0a80*/  ULDC UR6, c[0x0][0x28c] ;  /* 0x0000a30000067ab9 */ /* 0x000fe20000000800 */
[----:B------:R-:W-:Y:S01]  /*0a90*/  ISETP.NE.AND P0, PT, R8, 0x2, PT ;  /* 0x000000020800780c */ /* 0x000fe20003f05270 */
[----:B------:R-:W-:Y:S01]  /*0aa0*/  UIADD3 UR6, UR6, 0x3f, URZ ;  /* 0x0000003f06067890 */ /* 0x000fe2000fffe03f */
[----:B012---:R-:W0:Y:S01]  /*0ab0*/  S2R R6, SR_CTAID.X ;  /* 0x0000000000067919 */ /* 0x007e220000002500 */
[----:B------:R-:W-:Y:S01]  /*0ac0*/  IMAD.MOV.U32 R7, RZ, RZ, RZ ;  /* 0x000000ffff077224 */ /* 0x000fe200078e00ff */
[----:B------:R-:W-:Y:S01]  /*0ad0*/  UMOV UR38, URZ ;  /* 0x0000003f00267c82 */ /* 0x000fe20008000000 */
[----:B------:R-:W-:Y:S01]  /*0ae0*/  USHF.R.S32.HI UR7, URZ, 0x1f, UR6 ;  /* 0x0000001f3f077899 */ /* 0x000fe20008011406 */
[----:B------:R-:W-:Y:S01]  /*0af0*/  UMOV UR39, URZ ;  /* 0x0000003f00277c82 */ /* 0x000fe20008000000 */
[----:B------:R-:W-:-:S02]  /*0b00*/  ULDC.64 UR8, c[0x0][0x650] ;  /* 0x0001940000087ab9 */ /* 0x000fc40000000a00 */
[----:B------:R-:W-:-:S04]  /*0b10*/  ULEA.HI UR7, UR7, UR6, URZ, 0x6 ;  /* 0x0000000607077291 */ /* 0x000fc8000f8f303f */
[----:B------:R-:W-:Y:S01]  /*0b20*/  USHF.R.S32.HI UR40, URZ, 0x6, UR7 ;  /* 0x000000063f287899 */ /* 0x000fe20008011407 */
[----:B---3--:R-:W-:-:S13]  /*0b30*/  ISETP.NE.AND P1, PT, R2, 0x1, PT ;  /* 0x000000010200780c */ /* 0x008fda0003f25270 */
[----:B------:R-:W0:Y:S01]  /*0b40*/  @P1 LDC R19, c[0x0][0x10] ;  /* 0x00000400ff131b82 */ /* 0x000e220000000800 */
[----:B----4-:R-:W-:Y:S02]  /*0b50*/  @P1 IMAD.MOV.U32 R8, RZ, RZ, R14 ;  /* 0x000000ffff081224 */ /* 0x010fe400078e000e */
[----:B------:R-:W-:Y:S02]  /*0b60*/  @P1 IMAD.MOV.U32 R9, RZ, RZ, RZ ;  /* 0x000000ffff091224 */ /* 0x000fe400078e00ff */
[----:B------:R-:W-:-:S03]  /*0b70*/  @P1 IMAD.MOV.U32 R17, RZ, RZ, RZ ;  /* 0x000000ffff111224 */ /* 0x000fc600078e00ff */
[----:B------:R-:W1:Y:S01]  /*0b80*/  @!P1 LDC R11, c[0x0][0xc] ;  /* 0x00000300ff0b9b82 */ /* 0x000e620000000800 */
[----:B------:R-:W-:Y:S01]  /*0b90*/  ULDC UR4, c[0x0][0xc] ;  /* 0x0000030000047ab9 */ /* 0x000fe20000000800 */
[----:B------:R-:W-:Y:S02]  /*0ba0*/  ULDC UR5, c[0x0][0x10] ;  /* 0x0000040000057ab9 */ /* 0x000fe40000000800 */
[----:B------:R-:W-:-:S04]  /*0bb0*/  UIMAD.WIDE.U32 UR4, UR4, UR5, URZ ;  /* 0x00000005040472a5 */ /* 0x000fc8000f8e003f */
[----:B------:R-:W2:Y:S01]  /*0bc0*/  LDC R2, c[0x0][0x14] ;  /* 0x00000500ff027b82 */ /* 0x000ea20000000800 */
[----:B0-----:R-:W-:-:S04]  /*0bd0*/  @P1 IMAD.WIDE.U32 R18, R6, R19, R8 ;  /* 0x0000001306121225 */ /* 0x001fc800078e0008 */
[----:B------:R-:W-:Y:S02]  /*0be0*/  @P1 IMAD.IADD R17, R19, 0x1, R17 ;  /* 0x0000000113111824 */ /* 0x000fe400078e0211 */
[----:B-1----:R-:W-:-:S04]  /*0bf0*/  @!P1 IMAD.WIDE.U32 R8, R11, R14, R6 ;  /* 0x0000000e0b089225 */ /* 0x002fc800078e0006 */
[----:B------:R-:W-:Y:S02]  /*0c00*/  @!P1 IMAD.MOV.U32 R18, RZ, RZ, R8 ;  /* 0x000000ffff129224 */ /* 0x000fe400078e0008 */
[----:B------:R-:W-:Y:S02]  /*0c10*/  @!P1 IMAD.MOV.U32 R17, RZ, RZ, R9 ;  /* 0x000000ffff119224 */ /* 0x000fe400078e0009 */
[----:B--2---:R-:W-:-:S04]  /*0c20*/  IMAD.WIDE.U32 R12, R2, UR4, RZ ;  /* 0x00000004020c7c25 */ /* 0x004fc8000f8e00ff */
[----:B------:R-:W-:Y:S01]  /*0c30*/  IMAD R23, R2, UR5, RZ ;  /* 0x0000000502177c24 */ /* 0x000fe2000f8e02ff */
[----:B------:R0:W-:Y:S03]  /*0c40*/  STL.64 [R1], R12 ;  /* 0x0000000c01007387 */ /* 0x0001e60000100a00 */
[----:B------:R-:W-:Y:S01]  /*0c50*/  IMAD.IADD R23, R13, 0x1, R23 ;  /* 0x000000010d177824 */ /* 0x000fe200078e0217 */
[----:B------:R-:W-:Y:S06]  /*0c60*/  @P0 BRA `(.L_x_10) ;  /* 0x0000000000240947 */ /* 0x000fec0003800000 */
[----:B------:R-:W-:Y:S01]  /*0c70*/  USHF.R.U32.HI UR4, URZ, 0x1, UR40 ;  /* 0x000000013f047899 */ /* 0x000fe20008011628 */
[----:B------:R-:W-:Y:S01]  /*0c80*/  IADD3 R18, P0, R18, R12, RZ ;  /* 0x0000000c12127210 */ /* 0x000fe20007f1e0ff */
[----:B------:R-:W-:Y:S02]  /*0c90*/  UISETP.GE.U32.AND UP0, UPT, UR40, 0xe, UPT ;  /* 0x0000000e2800788c */ /* 0x000fe4000bf06070 */
[----:B------:R-:W-:Y:S02]  /*0ca0*/  UIMAD.WIDE.U32 UR4, UR4, -0x6db6db6d, URZ ;  /* 0x92492493040478a5 */ /* 0x000fe4000f8e003f */
[----:B------:R-:W-:Y:S01]  /*0cb0*/  IMAD.X R17, R23, 0x1, R17, P0 ;  /* 0x0000000117117824 */ /* 0x000fe200000e0611 */
[----:B------:R-:W-:Y:S01]  /*0cc0*/  UMOV UR39, URZ ;  /* 0x0000003f00277c82 */ /* 0x000fe20008000000 */
[----:B------:R-:W-:-:S04]  /*0cd0*/  USHF.R.U32.HI UR4, URZ, 0x2, UR5 ;  /* 0x000000023f047899 */ /* 0x000fc80008011605 */
[----:B------:R-:W-:Y:S02]  /*0ce0*/  UIMAD UR38, UR4, -0xe, UR40 ;  /* 0xfffffff2042678a4 */ /* 0x000fe4000f8e0228 */
[----:B------:R-:W-:-:S12]  /*0cf0*/  @UP0 ULOP3.LUT UR39, UR4, 0x1, URZ, 0xc0, !UPT ;  /* 0x0000000104270892 */ /* 0x000fd8000f8ec03f */
.L_x_10:
[----:B------:R-:W-:Y:S01]  /*0d00*/  ISETP.GE.U32.AND P0, PT, R18, UR8, PT ;  /* 0x0000000812007c0c */ /* 0x000fe2000bf06070 */
[----:B------:R-:W-:Y:S01]  /*0d10*/  IMAD.MOV.U32 R19, RZ, RZ, -0x1 ;  /* 0xffffffffff137424 */ /* 0x000fe200078e00ff */
[----:B------:R-:W-:Y:S01]  /*0d20*/  PRMT R8, RZ, 0x7610, R8 ;  /* 0x00007610ff087816 */ /* 0x000fe20000000008 */
[----:B------:R-:W-:Y:S01]  /*0d30*/  IMAD.MOV.U32 R22, RZ, RZ, -0x1 ;  /* 0xffffffffff167424 */ /* 0x000fe200078e00ff */
[----:B------:R-:W-:Y:S01]  /*0d40*/  ISETP.GE.U32.AND.EX P0, PT, R17, UR9, PT, P0 ;  /* 0x0000000911007c0c */ /* 0x000fe2000bf06100 */
[----:B------:R-:W-:-:S12]  /*0d50*/  IMAD.MOV.U32 R2, RZ, RZ, -0x1 ;  /* 0xffffffffff027424 */ /* 0x000fd800078e00ff */
[----:B------:R-:W-:Y:S05]  /*0d60*/  @P0 BRA `(.L_x_11) ;  /* 0x00000004005c0947 */ /* 0x000fea0003800000 */
[----:B------:R-:W1:Y:S01]  /*0d70*/  LDC.64 R20, c[0x0][0x628] ;  /* 0x00018a00ff147b82 */ /* 0x000e620000000a00 */
[----:B------:R-:W-:Y:S02]  /*0d80*/  IMAD.MOV.U32 R8, RZ, RZ, R18 ;  /* 0x000000ffff087224 */ /* 0x000fe400078e0012 */
[----:B------:R-:W-:-:S05]  /*0d90*/  IMAD.MOV.U32 R9, RZ, RZ, R17 ;  /* 0x000000ffff097224 */ /* 0x000fca00078e0011 */
[----:B------:R-:W2:Y:S08]  /*0da0*/  LDC R2, c[0x0][0x630] ;  /* 0x00018c00ff027b82 */ /* 0x000eb00000000800 */
[----:B------:R-:W3:Y:S01]  /*0db0*/  LDC.64 R24, c[0x0][0x620] ;  /* 0x00018800ff187b82 */ /* 0x000ee20000000a00 */
[----:B-1----:R-:W-:-:S04]  /*0dc0*/  ISETP.NE.U32.AND P0, PT, R20, RZ, PT ;  /* 0x000000ff1400720c */ /* 0x002fc80003f05070 */
[----:B------:R-:W-:-:S13]  /*0dd0*/  ISETP.NE.AND.EX P0, PT, R21, RZ, PT, P0 ;  /* 0x000000ff1500720c */ /* 0x000fda0003f05300 */
[----:B--23--:R-:W-:Y:S05]  /*0de0*/  @!P0 BRA `(.L_x_12) ;  /* 0x0000000000288947 */ /* 0x00cfea0003800000 */
[----:B0-----:R-:W0:Y:S02]  /*0df0*/  LDC R13, c[0x0][0x634] ;  /* 0x00018d00ff0d7b82 */ /* 0x001e240000000800 */
[----:B0-----:R-:W-:-:S05]  /*0e00*/  IADD3 R13, P0, R18, R13, RZ ;  /* 0x0000000d120d7210 */ /* 0x001fca0007f1e0ff */
[----:B------:R-:W-:-:S04]  /*0e10*/  IMAD.X R15, RZ, RZ, R17, P0 ;  /* 0x000000ffff0f7224 */ /* 0x000fc800000e0611 */
[----:B------:R-:W-:-:S04]  /*0e20*/  IMAD.WIDE.U32 R8, R15, R20, RZ ;  /* 0x000000140f087225 */ /* 0x000fc800078e00ff */
[----:B------:R-:W-:-:S04]  /*0e30*/  IMAD.WIDE.U32 R10, P0, R13, R21, R8 ;  /* 0x000000150d0a7225 */ /* 0x000fc80007800008 */
[----:B------:R-:W-:-:S04]  /*0e40*/  IMAD.WIDE.U32 R8, R13, R20, RZ ;  /* 0x000000140d087225 */ /* 0x000fc800078e00ff */
[----:B------:R-:W-:Y:S01]  /*0e50*/  IMAD.X R13, RZ, RZ, RZ, P0 ;  /* 0x000000ffff0d7224 */ /* 0x000fe200000e06ff */
[----:B------:R-:W-:Y:S01]  /*0e60*/  IADD3 RZ, P0, R9, R10, RZ ;  /* 0x0000000a09ff7210 */ /* 0x000fe20007f1e0ff */
[----:B------:R-:W-:-:S04]  /*0e70*/  IMAD.MOV.U32 R12, RZ, RZ, R11 ;  /* 0x000000ffff0c7224 */ /* 0x000fc800078e000b */
[----:B------:R-:W-:-:S08]  /*0e80*/  IMAD.WIDE.U32.X R8, R15, R21, R12, P0 ;  /* 0x000000150f087225 */ /* 0x000fd000000e040c */
.L_x_12:
[-CC-:B------:R-:W-:Y:S01]  /*0e90*/  SHF.R.U64 R31, R8, R2.reuse, R9.reuse ;  /* 0x00000002081f7219 */ /* 0x180fe20000001209 */
[----:B0-----:R-:W0:Y:S01]  /*0ea0*/  LDC R12, c[0x0][0x618] ;  /* 0x00018600ff0c7b82 */ /* 0x001e220000000800 */
[----:B------:R-:W-:Y:S01]  /*0eb0*/  SHF.R.U32.HI R7, RZ, R2, R9 ;  /* 0x00000002ff077219 */ /* 0x000fe20000011609 */
[----:B------:R-:W-:Y:S01]  /*0ec0*/  ULDC UR4, c[0x0][0x150] ;  /* 0x0000540000047ab9 */ /* 0x000fe20000000800 */
[----:B------:R-:W-:Y:S01]  /*0ed0*/  IADD3 R11, P0, RZ, -R31, RZ ;  /* 0x8000001fff0b7210 */ /* 0x000fe20007f1e0ff */
[----:B------:R-:W-:Y:S01]  /*0ee0*/  IMAD.MOV.U32 R19, RZ, RZ, R17 ;  /* 0x000000ffff137224 */ /* 0x000fe200078e0011 */
[----:B------:R-:W-:-:S03]  /*0ef0*/  I2FP.F32.U32 R2, R6 ;  /* 0x0000000600027245 */ /* 0x000fc60000201000 */
[----:B------:R-:W1:Y:S01]  /*0f00*/  LDC.64 R26, c[0x0][0x640] ;  /* 0x00019000ff1a7b82 */ /* 0x000e620000000a00 */
[----:B------:R-:W-:Y:S02]  /*0f10*/  IMAD.X R13, RZ, RZ, ~R7, P0 ;  /* 0x000000ffff0d7224 */ /* 0x000fe400000e0e07 */
[----:B------:R-:W-:Y:S01]  /*0f20*/  FMUL R2, R2, UR4 ;  /* 0x0000000402027c20 */ /* 0x000fe20008400000 */
[----:B------:R-:W-:Y:S01]  /*0f30*/  IMAD.WIDE.U32 R8, R11, R24, R18 ;  /* 0x000000180b087225 */ /* 0x000fe200078e0012 */
[----:B------:R-:W-:-:S03]  /*0f40*/  ULDC UR4, c[0x0][0x154] ;  /* 0x0000550000047ab9 */ /* 0x000fc60000000800 */
[----:B------:R-:W-:Y:S01]  /*0f50*/  IMAD R10, R13, R24, RZ ;  /* 0x000000180d0a7224 */ /* 0x000fe200078e02ff */
[----:B------:R-:W2:Y:S01]  /*0f60*/  LDC R7, c[0x0][0x144] ;  /* 0x00005100ff077b82 */ /* 0x000ea20000000800 */
[----:B------:R-:W3:Y:S02]  /*0f70*/  F2I.U32.TRUNC.NTZ R2, R2 ;  /* 0x0000000200027305 */ /* 0x000ee4000020f000 */
[----:B------:R-:W-:-:S04]  /*0f80*/  IMAD R11, R11, R25, R10 ;  /* 0x000000190b0b7224 */ /* 0x000fc800078e020a */
[----:B------:R-:W-:Y:S01]  /*0f90*/  IMAD.IADD R9, R9, 0x1, R11 ;  /* 0x0000000109097824 */ /* 0x000fe200078e020b */
[----:B------:R-:W4:Y:S01]  /*0fa0*/  LDC R22, c[0x0][0x608] ;  /* 0x00018200ff167b82 */ /* 0x000f220000000800 */
[----:B------:R-:W-:-:S03]  /*0fb0*/  IMAD.MOV.U32 R11, RZ, RZ, -0x1 ;  /* 0xffffffffff0b7424 */ /* 0x000fc600078e00ff */
[--C-:B0-----:R-:W-:Y:S02]  /*0fc0*/  SHF.R.U64 R20, R8, R12, R9.reuse ;  /* 0x0000000c08147219 */ /* 0x101fe40000001209 */
[----:B------:R-:W-:Y:S02]  /*0fd0*/  I2FP.F32.U32 R8, R14 ;  /* 0x0000000e00087245 */ /* 0x000fe40000201000 */
[----:B------:R-:W0:Y:S01]  /*0fe0*/  LDC R24, c[0x0][0x658] ;  /* 0x00019600ff187b82 */ /* 0x000e220000000800 */
[----:B-1----:R-:W-:Y:S01]  /*0ff0*/  ISETP.NE.U32.AND P0, PT, R26, RZ, PT ;  /* 0x000000ff1a00720c */ /* 0x002fe20003f05070 */
[----:B---3--:R-:W-:Y:S02]  /*1000*/  IMAD.MOV R10, RZ, RZ, -R2 ;  /* 0x000000ffff0a7224 */ /* 0x008fe400078e0a02 */
[----:B------:R-:W-:Y:S01]  /*1010*/  FMUL R8, R8, UR4 ;  /* 0x0000000408087c20 */ /* 0x000fe20008400000 */
[----:B------:R-:W-:Y:S02]  /*1020*/  SHF.R.U32.HI R9, RZ, R12, R9 ;  /* 0x0000000cff097219 */ /* 0x000fe40000011609 */
[----:B------:R-:W-:Y:S01]  /*1030*/  ISETP.NE.AND.EX P0, PT, R27, RZ, PT, P0 ;  /* 0x000000ff1b00720c */ /* 0x000fe20003f05300 */
[----:B------:R1:W3:Y:S01]  /*1040*/  F2I.U32.TRUNC.NTZ R15, R8 ;  /* 0x00000008000f7305 */ /* 0x0002e2000020f000 */
[----:B------:R-:W1:Y:S01]  /*1050*/  LDC R19, c[0x0][0x148] ;  /* 0x00005200ff137b82 */ /* 0x000e620000000800 */
[----:B--2---:R-:W-:-:S07]  /*1060*/  IMAD R2, R7, R10, R6 ;  /* 0x0000000a07027224 */ /* 0x004fce00078e0206 */
[----:B------:R-:W2:Y:S01]  /*1070*/  LDC R25, c[0x0][0x600] ;  /* 0x00018000ff197b82 */ /* 0x000ea20000000800 */
[-CC-:B----4-:R-:W-:Y:S02]  /*1080*/  SHF.R.U64 R32, R20, R22.reuse, R9.reuse ;  /* 0x0000001614207219 */ /* 0x190fe40000001209 */
[----:B------:R-:W-:Y:S01]  /*1090*/  SHF.R.U32.HI R7, RZ, R22, R9 ;  /* 0x00000016ff077219 */ /* 0x000fe20000011609 */
[----:B------:R-:W-:-:S04]  /*10a0*/  IMAD.MOV.U32 R9, RZ, RZ, 0x1 ;  /* 0x00000001ff097424 */ /* 0x000fc800078e00ff */
[----:B------:R-:W4:Y:S01]  /*10b0*/  LDC R28, c[0x0][0x648] ;  /* 0x00019200ff1c7b82 */ /* 0x000f220000000800 */
[-C--:B0-----:R-:W-:Y:S02]  /*10c0*/  SHF.L.U32 R6, R11, R24.reuse, RZ ;  /* 0x000000180b067219 */ /* 0x081fe400000006ff */
[--C-:B------:R-:W-:Y:S02]  /*10d0*/  SHF.R.U64 R22, R32, R24, R7.reuse ;  /* 0x0000001820167219 */ /* 0x100fe40000001207 */
[----:B------:R-:W-:Y:S02]  /*10e0*/  LOP3.LUT R13, RZ, R6, RZ, 0x33, !PT ;  /* 0x00000006ff0d7212 */ /* 0x000fe400078e33ff */
[-C--:B------:R-:W-:Y:S01]  /*10f0*/  SHF.R.U32.HI R7, RZ, R24.reuse, R7 ;  /* 0x00000018ff077219 */ /* 0x080fe20000011607 */
[----:B------:R-:W0:Y:S01]  /*1100*/  LDC R29, c[0x0][0x638] ;  /* 0x00018e00ff1d7b82 */ /* 0x000e220000000800 */
[----:B------:R-:W-:Y:S01]  /*1110*/  SHF.L.U32 R12, R9, R24, RZ ;  /* 0x00000018090c7219 */ /* 0x000fe200000006ff */
[----:B------:R-:W-:-:S06]  /*1120*/  IMAD.MOV.U32 R6, RZ, RZ, R22 ;  /* 0x000000ffff067224 */ /* 0x000fcc00078e0016 */
[----:B------:R-:W0:Y:S01]  /*1130*/  LDC R30, c[0x0][0x610] ;  /* 0x00018400ff1e7b82 */ /* 0x000e220000000800 */
[----:B-1-3--:R-:W-:Y:S05]  /*1140*/  @!P0 BRA `(.L_x_13) ;  /* 0x0000000000288947 */ /* 0x00afea0003800000 */
[----:B------:R-:W1:Y:S02]  /*1150*/  LDC R11, c[0x0][0x64c] ;  /* 0x00019300ff0b7b82 */ /* 0x000e640000000800 */
[----:B-1----:R-:W-:-:S05]  /*1160*/  IADD3 R11, P0, R22, R11, RZ ;  /* 0x0000000b160b7210 */ /* 0x002fca0007f1e0ff */
        /* <DEDUP_REMOVED lines=8> */
.L_x_13:
[----:B----4-:R-:W-:Y:S01]  /*11f0*/  SHF.R.U64 R6, R6, R28, R7 ;  /* 0x0000001c06067219 */ /* 0x010fe20000001207 */
[----:B--2---:R-:W-:Y:S01]  /*1200*/  VIADD R7, R25, 0xffffffff ;  /* 0xffffffff19077836 */ /* 0x004fe20000000000 */
[----:B------:R-:W-:Y:S01]  /*1210*/  LOP3.LUT R13, R32, R13, RZ, 0xc0, !PT ;  /* 0x0000000d200d7212 */ /* 0x000fe200078ec0ff */
[----:B------:R-:W-:Y:S02]  /*1220*/  IMAD.MOV R15, RZ, RZ, -R15 ;  /* 0x000000ffff0f7224 */ /* 0x000fe400078e0a0f */
[----:B------:R-:W-:Y:S01]  /*1230*/  IMAD.MOV R8, RZ, RZ, -R6 ;  /* 0x000000ffff087224 */ /* 0x000fe200078e0a06 */
[----:B------:R-:W-:Y:S01]  /*1240*/  LOP3.LUT R7, R20, R7, RZ, 0xc0, !PT ;  /* 0x0000000714077212 */ /* 0x000fe200078ec0ff */
[----:B------:R-:W-:Y:S02]  /*1250*/  IMAD R13, R12, R6, R13 ;  /* 0x000000060c0d7224 */ /* 0x000fe400078e020d */
[----:B------:R-:W-:Y:S02]  /*1260*/  @P1 IMAD R2, R19, R15, R14 ;  /* 0x0000000f13021224 */ /* 0x000fe400078e020e */
[----:B0-----:R-:W-:-:S02]  /*1270*/  IMAD R6, R8, R29, R22 ;  /* 0x0000001d08067224 */ /* 0x001fc400078e0216 */
[----:B------:R-:W-:Y:S02]  /*1280*/  IMAD R2, R13, R30, R2 ;  /* 0x0000001e0d027224 */ /* 0x000fe400078e0202 */
[----:B------:R-:W-:Y:S02]  /*1290*/  IMAD R19, R6, R25, R7 ;  /* 0x0000001906137224 */ /* 0x000fe400078e0207 */
[----:B------:R-:W-:-:S03]  /*12a0*/  IMAD.MOV.U32 R8, RZ, RZ, 0x1 ;  /* 0x00000001ff087424 */ /* 0x000fc600078e00ff */
[----:B------:R-:W-:Y:S02]  /*12b0*/  SEL R22, R19, R2, !P1 ;  /* 0x0000000213167207 */ /* 0x000fe40004800000 */
[----:B------:R-:W-:Y:S01]  /*12c0*/  SEL R19, R2, R19, !P1 ;  /* 0x0000001302137207 */ /* 0x000fe20004800000 */
[----:B------:R-:W-:-:S07]  /*12d0*/  IMAD.MOV.U32 R2, RZ, RZ, R31 ;  /* 0x000000ffff027224 */ /* 0x000fce00078e001f */
.L_x_11:
[----:B------:R-:W-:Y:S05]  /*12e0*/  @!P2 BRA `(.L_x_14) ;  /* 0x000000380010a947 */ /* 0x000fea0003800000 */
[----:B------:R-:W-:-:S13]  /*12f0*/  ISETP.GT.U32.AND P0, PT, R33, 0x1, PT ;  /* 0x000000012100780c */ /* 0x000fda0003f04070 */
[----:B------:R-:W-:Y:S05]  /*1300*/  @P0 EXIT ;  /* 0x000000000000094d */ /* 0x000fea0003800000 */
.L_x_15:
[----:B------:R-:W-:-:S08]  /*1310*/  NOP ;  /* 0x0000000000007918 */ /* 0x000fd00000000000 */
[----:B------:R-:W1:Y:S02]  /*1320*/  USETMAXREG.TRY_ALLOC.CTAPOOL UP0, 0xe8 ;  /* 0x000000e8000079c8 */ /* 0x000e640008000600 */
[----:B-1----:R-:W-:-:S13]  /*1330*/  PLOP3.LUT P0, PT, PT, PT, UP0, 0x80, 0x0 ;  /* 0x000000000000781c */ /* 0x002fda0003f0f008 */
[----:B------:R-:W-:Y:S05]  /*1340*/  @!P0 BRA `(.L_x_15) ;  /* 0xfffffffc00f08947 */ /* 0x000fea000383ffff */
[----:B------:R-:W-:-:S13]  /*1350*/  LOP3.LUT P0, RZ, R8, 0xff, RZ, 0xc0, !PT ;  /* 0x000000ff08ff7812 */ /* 0x000fda000780c0ff */
[----:B------:R-:W-:Y:S05]  /*1360*/  @!P0 EXIT ;  /* 0x000000000000894d */ /* 0x000fea0003800000 */
[----:B------:R-:W1:Y:S01]  /*1370*/  S2UR UR4, SR_CgaCtaId ;  /* 0x00000000000479c3 */ /* 0x000e620000008800 */
[----:B------:R-:W-:Y:S01]  /*1380*/  VIADD R6, R5, 0xffffffff ;  /* 0xffffffff05067836 */ /* 0x000fe20000000000 */
[----:B------:R-:W-:Y:S01]  /*1390*/  SHF.R.S32.HI R0, RZ, 0x1f, R3 ;  /* 0x0000001fff007819 */ /* 0x000fe20000011403 */
[----:B------:R-:W-:Y:S01]  /*13a0*/  UMOV UR41, 0x400 ;  /* 0x0000040000297882 */ /* 0x000fe20000000000 */
[----:B------:R-:W-:Y:S01]  /*13b0*/  UISETP.LT.AND UP0, UPT, UR40, 0x1, UPT ;  /* 0x000000012800788c */ /* 0x000fe2000bf01270 */
[----:B------:R-:W-:Y:S01]  /*13c0*/  LOP3.LUT R70, R16, 0x1, RZ, 0xfc, !PT ;  /* 0x0000000110467812 */ /* 0x000fe200078efcff */
[----:B------:R-:W-:Y:S01]  /*13d0*/  ULDC UR6, c[0x0][0x284] ;  /* 0x0000a10000067ab9 */ /* 0x000fe20000000800 */
[----:B------:R-:W-:Y:S01]  /*13e0*/  R2UR UR42, R6 ;  /* 0x00000000062a72ca */ /* 0x000fe200000e0000 */
[----:B------:R-:W-:Y:S01]  /*13f0*/  USEL UR43, UR40, 0x1, UP0 ;  /* 0x00000001282b7887 */ /* 0x000fe20008000000 */
[CC--:B------:R-:W-:Y:S01]  /*1400*/  LEA.HI R4, R0.reuse, R3.reuse, RZ, 0x2 ;  /* 0x0000000300047211 */ /* 0x0c0fe200078f10ff */
[----:B------:R-:W-:Y:S01]  /*1410*/  USHF.L.U32 UR46, UR40, 0x1, URZ ;  /* 0x00000001282e7899 */ /* 0x000fe2000800063f */
[----:B------:R-:W-:Y:S01]  /*1420*/  LEA.HI R0, R0, R3, RZ, 0x5 ;  /* 0x0000000300007211 */ /* 0x000fe200078f28ff */
[----:B------:R-:W-:Y:S01]  /*1430*/  UIADD3 UR43, -UR43, UR40, URZ ;  /* 0x000000282b2b7290 */ /* 0x000fe2000fffe13f */
[----:B------:R-:W-:-:S02]  /*1440*/  SHF.R.S32.HI R58, RZ, 0x2, R4 ;  /* 0x00000002ff3a7819 */ /* 0x000fc40000011404 */
[----:B------:R-:W-:Y:S02]  /*1450*/  SHF.R.S32.HI R5, RZ, 0x1f, R4 ;  /* 0x0000001fff057819 */ /* 0x000fe40000011404 */
[----:B------:R-:W-:Y:S02]  /*1460*/  LOP3.LUT R60, R4, 0xfffffffc, RZ, 0xc0, !PT ;  /* 0xfffffffc043c7812 */ /* 0x000fe400078ec0ff */
[----:B------:R-:W-:Y:S01]  /*1470*/  LEA.HI R5, R5, R58, RZ, 0x3 ;  /* 0x0000003a05057211 */ /* 0x000fe200078f18ff */
[----:B------:R-:W-:Y:S01]  /*1480*/  USHF.L.U32 UR42, UR42, 0x3, URZ ;  /* 0x000000032a2a7899 */ /* 0x000fe2000800063f */
[----:B------:R-:W-:Y:S01]  /*1490*/  ISETP.NE.AND P0, PT, R6, RZ, PT ;  /* 0x000000ff0600720c */ /* 0x000fe20003f05270 */
[----:B------:R-:W-:Y:S01]  /*14a0*/  IMAD.IADD R60, R3, 0x1, -R60 ;  /* 0x00000001033c7824 */ /* 0x000fe200078e0a3c */
[----:B------:R-:W-:Y:S01]  /*14b0*/  LOP3.LUT R5, R5, 0xfffffff8, RZ, 0xc0, !PT ;  /* 0xfffffff805057812 */ /* 0x000fe200078ec0ff */
[----:B-1----:R-:W-:Y:S01]  /*14c0*/  ULEA UR41, UR4, UR41, 0x18 ;  /* 0x0000002904297291 */ /* 0x002fe2000f8ec03f */
[----:B------:R-:W-:Y:S01]  /*14d0*/  SEL R71, RZ, 0x1, P0 ;  /* 0x00000001ff477807 */ /* 0x000fe20000000000 */
[----:B------:R-:W-:-:S02]  /*14e0*/  IMAD.U32 R62, RZ, RZ, UR42 ;  /* 0x0000002aff3e7e24 */ /* 0x000fc4000f8e00ff */
[----:B------:R-:W-:Y:S01]  /*14f0*/  UIADD3 UR47, UR41, 0xf0, URZ ;  /* 0x000000f0292f7890 */ /* 0x000fe2000fffe03f */
[----:B------:R-:W-:Y:S01]  /*1500*/  IMAD.IADD R58, R58, 0x1, -R5 ;  /* 0x000000013a3a7824 */ /* 0x000fe200078e0a05 */
[----:B------:R-:W-:Y:S01]  /*1510*/  SHF.R.S32.HI R5, RZ, 0x5, R0 ;  /* 0x00000005ff057819 */ /* 0x000fe20000011400 */
[----:B------:R-:W-:Y:S01]  /*1520*/  UIADD3 UR4, UR41, 0x200, URZ ;  /* 0x0000020029047890 */ /* 0x000fe2000fffe03f */
[C---:B------:R-:W-:Y:S01]  /*1530*/  LOP3.LUT R64, R62.reuse, 0x8, RZ, 0xc0, !PT ;  /* 0x000000083e407812 */ /* 0x040fe200078ec0ff */
[----:B------:R-:W-:Y:S01]  /*1540*/  UIADD3 UR5, UR41, 0x1c200, URZ ;  /* 0x0001c20029057890 */ /* 0x000fe2000fffe03f */
[--C-:B------:R-:W-:Y:S01]  /*1550*/  SHF.R.S32.HI R59, RZ, 0x1f, R58.reuse ;  /* 0x0000001fff3b7819 */ /* 0x100fe2000001143a */
[C-C-:B------:R-:W-:Y:S01]  /*1560*/  IMAD R65, R5.reuse, -0x10, -R58.reuse ;  /* 0xfffffff005417824 */ /* 0x140fe200078e0a3a */
[----:B------:R-:W-:Y:S01]  /*1570*/  USHF.R.U32.HI UR4, URZ, 0x4, UR4 ;  /* 0x000000043f047899 */ /* 0x000fe20008011604 */
[----:B------:R-:W-:Y:S01]  /*1580*/  IMAD.U32 R61, RZ, RZ, UR47 ;  /* 0x0000002fff3d7e24 */ /* 0x000fe2000f8e00ff */
[----:B------:R-:W-:Y:S01]  /*1590*/  USHF.R.U32.HI UR5, URZ, 0x4, UR5 ;  /* 0x000000043f057899 */ /* 0x000fe20008011605 */
[----:B------:R-:W-:Y:S01]  /*15a0*/  IMAD.WIDE R58, R5, 0x10, R58 ;  /* 0x00000010053a7825 */ /* 0x000fe200078e023a */
[----:B------:R-:W-:Y:S01]  /*15b0*/  LOP3.LUT R62, R62, 0x8, RZ, 0xc, !PT ;  /* 0x000000083e3e7812 */ /* 0x000fe200078e0cff */
[----:B------:R-:W-:Y:S01]  /*15c0*/  ULOP3.LUT UR44, UR4, 0x3fff, URZ, 0xc0, !UPT ;  /* 0x00003fff042c7892 */ /* 0x000fe2000f8ec03f */
[----:B------:R-:W-:Y:S01]  /*15d0*/  LOP3.LUT R64, R64, 0x18, RZ, 0x3c, !PT ;  /* 0x0000001840407812 */ /* 0x000fe200078e3cff */
[----:B------:R-:W-:Y:S01]  /*15e0*/  VIADD R63, R61, UR42 ;  /* 0x0000002a3d3f7c36 */ /* 0x000fe20008000000 */
[----:B------:R-:W-:Y:S01]  /*15f0*/  ULOP3.LUT UR45, UR5, 0x3fff, URZ, 0xc0, !UPT ;  /* 0x00003fff052d7892 */ /* 0x000fe2000f8ec03f */
[----:B------:R-:W-:-:S11]  /*1600*/  VIADD R65, R65, UR6 ;  /* 0x0000000641417c36 */ /* 0x000fd60008000000 */
.L_x_99:
[----:B------:R-:W-:Y:S01]  /*1610*/  SHF.L.U32 R0, R71, 0x1f, RZ ;  /* 0x0000001f47007819 */ /* 0x000fe200000006ff */
[----:B------:R-:W-:Y:S02]  /*1620*/  ULDC UR4, c[0x0][0x28c] ;  /* 0x0000a30000047ab9 */ /* 0x000fe40000000800 */
[----:B------:R-:W-:Y:S01]  /*1630*/  ISETP.LT.AND P1, PT, RZ, UR4, PT ;  /* 0x00000004ff007c0c */ /* 0x000fe2000bf21270 */
[----:B-1----:R-:W1:Y:S02]  /*1640*/  SYNCS.PHASECHK.TRANS64.TRYWAIT P0, [R61+UR42], R0 ;  /* 0x000000003d0075a7 */ /* 0x002e64000800016a */
[----:B-1-34-:R-:W-:Y:S10]  /*1650*/  @!P0 BRA `(.L_x_16) ;  /* 0x0000004800908947 */ /* 0x01aff40003800000 */
.L_x_131:
[----:B------:R-:W-:Y:S05]  /*1660*/  @P1 BRA `(.L_x_17) ;  /* 0x0000000000401947 */ /* 0x000fea0003800000 */
[----:B-1----:R-:W-:Y:S01]  /*1670*/  MOV R0, 0x0 ;  /* 0x0000000000007802 */ /* 0x002fe20000000f00 */
[----:B------:R-:W-:Y:S01]  /*1680*/  ULDC.64 UR4, c[0x4][0x68] ;  /* 0x01001a0000047ab9 */ /* 0x000fe20000000a00 */
[----:B------:R-:W-:Y:S01]  /*1690*/  ULDC.64 UR6, c[0x4][0x8] ;  /* 0x0100020000067ab9 */ /* 0x000fe20000000a00 */
[----:B------:R-:W-:Y:S01]  /*16a0*/  IMAD.U32 R4, RZ, RZ, UR4 ;  /* 0x00000004ff047e24 */ /* 0x000fe2000f8e00ff */
[----:B------:R1:W2:Y:S01]  /*16b0*/  LDC.64 R14, c[0x4][R0] ;  /* 0x01000000000e7b82 */ /* 0x0002a20000000a00 */
[----:B------:R-:W-:Y:S01]  /*16c0*/  IMAD.U32 R5, RZ, RZ, UR5 ;  /* 0x00000005ff057e24 */ /* 0x000fe2000f8e00ff */
[----:B------:R-:W-:Y:S01]  /*16d0*/  ULDC.64 UR4, c[0x4][0x70] ;  /* 0x01001c0000047ab9 */ /* 0x000fe20000000a00 */
[----:B------:R-:W-:Y:S02]  /*16e0*/  IMAD.U32 R10, RZ, RZ, UR6 ;  /* 0x00000006ff0a7e24 */ /* 0x000fe4000f8e00ff */
[----:B------:R-:W-:Y:S02]  /*16f0*/  IMAD.U32 R6, RZ, RZ, UR4 ;  /* 0x00000004ff067e24 */ /* 0x000fe4000f8e00ff */
[----:B------:R-:W-:-:S02]  /*1700*/  IMAD.U32 R7, RZ, RZ, UR5 ;  /* 0x00000005ff077e24 */ /* 0x000fc4000f8e00ff */
[----:B------:R-:W-:Y:S02]  /*1710*/  IMAD.U32 R11, RZ, RZ, UR7 ;  /* 0x00000007ff0b7e24 */ /* 0x000fe4000f8e00ff */
[----:B------:R-:W-:Y:S02]  /*1720*/  IMAD.MOV.U32 R8, RZ, RZ, 0x1e1 ;  /* 0x000001e1ff087424 */ /* 0x000fe400078e00ff */
[----:B0-----:R-:W-:Y:S02]  /*1730*/  IMAD.MOV.U32 R12, RZ, RZ, 0x1 ;  /* 0x00000001ff0c7424 */ /* 0x001fe400078e00ff */
[----:B-1----:R-:W-:-:S07]  /*1740*/  IMAD.MOV.U32 R13, RZ, RZ, RZ ;  /* 0x000000ffff0d7224 */ /* 0x002fce00078e00ff */
[----:B------:R-:W-:-:S07]  /*1750*/  LEPC R20, `(.L_x_17) ;  /* 0x000000001014794e */ /* 0x000fce0000000000 */
[----:B--2--5:R-:W-:Y:S05]  /*1760*/  CALL.ABS.NOINC R14 ;  /* 0x000000000e007343 */ /* 0x024fea0003c00000 */
.L_x_17:
[----:B------:R-:W-:-:S13]  /*1770*/  ISETP.NE.AND P0, PT, R70, 0x3, PT ;  /* 0x000000034600780c */ /* 0x000fda0003f05270 */
[----:B------:R-:W-:Y:S05]  /*1780*/  @!P0 BRA `(.L_x_18) ;  /* 0x0000000000048947 */ /* 0x000fea0003800000 */
[----:B------:R-:W-:Y:S01]  /*1790*/  BPT.TRAP 0x1 ;  /* 0x000000040000795c */ /* 0x000fe20000300000 */
.L_x_18:
[----:B------:R-:W-:Y:S02]  /*17a0*/  IMAD.U32 R3, RZ, RZ, UR38 ;  /* 0x00000026ff037e24 */ /* 0x000fe4000f8e00ff */
[----:B-1----:R-:W-:-:S03]  /*17b0*/  IMAD.U32 R0, RZ, RZ, UR39 ;  /* 0x00000027ff007e24 */ /* 0x002fc6000f8e00ff */
[----:B------:R-:W-:Y:S02]  /*17c0*/  LEA R3, R3, UR41, 0x3 ;  /* 0x0000002903037c11 */ /* 0x000fe4000f8e18ff */
[----:B------:R-:W-:-:S04]  /*17d0*/  SHF.L.U32 R0, R0, 0x1f, RZ ;  /* 0x0000001f00007819 */ /* 0x000fc800000006ff */
[----:B------:R1:W2:Y:S01]  /*17e0*/  SYNCS.PHASECHK.TRANS64.TRYWAIT P1, [R3+URZ], R0 ;  /* 0x00000000030075a7 */ /* 0x0002a2000802017f */
[----:B------:R-:W-:Y:S05]  /*17f0*/  @!P0 BRA `(.L_x_19) ;  /* 0x0000000000048947 */ /* 0x000fea0003800000 */
[----:B------:R-:W-:Y:S01]  /*1800*/  BPT.TRAP 0x1 ;  /* 0x000000040000795c */ /* 0x000fe20000300000 */
.L_x_19:
[----:B--2---:R-:W-:Y:S05]  /*1810*/  @P1 BRA `(.L_x_20) ;  /* 0x0000000000081947 */ /* 0x004fea0003800000 */
[----:B------:R-:W2:Y:S02]  /*1820*/  SYNCS.PHASECHK.TRANS64.TRYWAIT P1, [R3+URZ], R0 ;  /* 0x00000000030075a7 */ /* 0x000ea4000802017f */
[----:B--2---:R-:W-:Y:S05]  /*1830*/  @!P1 BRA `(.L_x_21) ;  /* 0x00000048002c9947 */ /* 0x004fea0003800000 */
.L_x_20:
[----:B------:R-:W-:Y:S05]  /*1840*/  WARPSYNC.ALL ;  /* 0x0000000000007948 */ /* 0x000fea0003800000 */
[----:B------:R-:W-:Y:S01]  /*1850*/  ULEA UR8, UR38, UR44, 0x9 ;  /* 0x0000002c26087291 */ /* 0x000fe2000f8e483f */
[----:B------:R-:W-:Y:S01]  /*1860*/  WARPGROUP.ARRIVE ;  /* 0x00000000000079c5 */ /* 0x000fe20000000000 */
[----:B------:R-:W-:Y:S01]  /*1870*/  ULEA UR9, UR38, UR45, 0x9 ;  /* 0x0000002d26097291 */ /* 0x000fe2000f8e483f */
[----:B-12---:R-:W-:Y:S01]  /*1880*/  IMAD.U32 R0, RZ, RZ, UR43 ;  /* 0x0000002bff007e24 */ /* 0x006fe2000f8e00ff */
[----:B------:R-:W-:Y:S01]  /*1890*/  UMOV UR5, 0x40000040 ;  /* 0x4000004000057882 */ /* 0x000fe20000000000 */
[----:B------:R-:W-:-:S02]  /*18a0*/  UMOV UR7, 0x40000040 ;  /* 0x4000004000077882 */ /* 0x000fc40000000000 */
[----:B------:R-:W-:Y:S01]  /*18b0*/  UMOV UR4, UR8 ;  /* 0x0000000800047c82 */ /* 0x000fe20008000000 */
[----:B------:R-:W-:Y:S01]  /*18c0*/  ISETP.GE.AND P1, PT, R0, 0x1, PT ;  /* 0x000000010000780c */ /* 0x000fe20003f26270 */
[----:B------:R-:W-:Y:S02]  /*18d0*/  UMOV UR6, UR9 ;  /* 0x0000000900067c82 */ /* 0x000fe40008000000 */
[----:B------:R-:W-:Y:S01]  /*18e0*/  HGMMA.64x64x16.F32.BF16 R24, gdesc[UR4].tnspA.tnspB, RZ, !UPT, gsb0 ;  /* 0x60e00000041879f0 */ /* 0x000fe2000c0018ff */
[----:B------:R-:W-:Y:S02]  /*18f0*/  UIADD3 UR4, UR8, 0x80, URZ ;  /* 0x0000008008047890 */ /* 0x000fe4000fffe03f */
[----:B------:R-:W-:Y:S01]  /*1900*/  UIADD3 UR6, UR9, 0x80, URZ ;  /* 0x0000008009067890 */ /* 0x000fe2000fffe03f */
[----:B------:R-:W-:Y:S01]  /*1910*/  UMOV UR5, 0x40000040 ;  /* 0x4000004000057882 */ /* 0x000fe20000000000 */
[----:B------:R-:W-:Y:S01]  /*1920*/  UMOV UR7, 0x40000040 ;  /* 0x4000004000077882 */ /* 0x000fe20000000000 */
[----:B------:R-:W-:-:S02]  /*1930*/  WARPGROUP.DEPBAR.LE gsb0, 0x0 ;  /* 0x00008000000079c5 */ /* 0x000fc40000010000 */
[----:B------:R-:W-:-:S06]  /*1940*/  WARPGROUP.ARRIVE ;  /* 0x00000000000079c5 */ /* 0x000fcc0000000000 */
[----:B------:R-:W-:Y:S01]  /*1950*/  HGMMA.64x64x16.F32.BF16 R24, gdesc[UR4].tnspA.tnspB, R24, gsb0 ;  /* 0x60e00000041879f0 */ /* 0x000fe20008001818 */
[----:B------:R-:W-:Y:S02]  /*1960*/  UIADD3 UR4, UR8, 0x100, URZ ;  /* 0x0000010008047890 */ /* 0x000fe4000fffe03f */
[----:B------:R-:W-:Y:S01]  /*1970*/  UIADD3 UR6, UR9, 0x100, URZ ;  /* 0x0000010009067890 */ /* 0x000fe2000fffe03f */
[----:B------:R-:W-:Y:S01]  /*1980*/  UMOV UR5, 0x40000040 ;  /* 0x4000004000057882 */ /* 0x000fe20000000000 */
[----:B------:R-:W-:Y:S01]  /*1990*/  UMOV UR7, 0x40000040 ;  /* 0x4000004000077882 */ /* 0x000fe20000000000 */
[----:B------:R-:W-:Y:S02]  /*19a0*/  WARPGROUP.DEPBAR.LE gsb0, 0x0 ;  /* 0x00008000000079c5 */ /* 0x000fe40000010000 */
        /* <DEDUP_REMOVED lines=8> */
[----:B------:R-:W-:Y:S03]  /*1a30*/  HGMMA.64x64x16.F32.BF16 R24, gdesc[UR4].tnspA.tnspB, R24, gsb0 ;  /* 0x60e00000041879f0 */ /* 0x000fe60008001818 */
[----:B------:R-:W-:Y:S02]  /*1a40*/  WARPGROUP.DEPBAR.LE gsb0, 0x0 ;  /* 0x00008000000079c5 */ /* 0x000fe40000010000 */
[----:B------:R-:W-:Y:S05]  /*1a50*/  @!P1 BRA `(.L_x_22) ;  /* 0x0000000400109947 */ /* 0x000fea0003800000 */
[----:B------:R-:W-:Y:S01]  /*1a60*/  UIADD3 UR4, UR38, 0x1, URZ ;  /* 0x0000000126047890 */ /* 0x000fe2000fffe03f */
[----:B------:R-:W-:Y:S01]  /*1a70*/  IMAD.U32 R0, RZ, RZ, UR43 ;  /* 0x0000002bff007e24 */ /* 0x000fe2000f8e00ff */
[----:B------:R-:W-:Y:S02]  /*1a80*/  UMOV UR9, UR38 ;  /* 0x0000002600097c82 */ /* 0x000fe40008000000 */
[----:B------:R-:W-:-:S04]  /*1a90*/  UISETP.NE.AND UP0, UPT, UR4, 0xe, UPT ;  /* 0x0000000e0400788c */ /* 0x000fc8000bf05270 */
[----:B------:R-:W-:Y:S02]  /*1aa0*/  USEL UR5, URZ, 0x1, UP0 ;  /* 0x000000013f057887 */ /* 0x000fe40008000000 */
[----:B------:R-:W-:Y:S02]  /*1ab0*/  USEL UR8, UR4, URZ, UP0 ;  /* 0x0000003f04087287 */ /* 0x000fe40008000000 */
[----:B------:R-:W-:-:S06]  /*1ac0*/  ULOP3.LUT UR5, UR39, UR5, URZ, 0x3c, !UPT ;  /* 0x0000000527057292 */ /* 0x000fcc000f8e3c3f */
[----:B------:R-:W-:-:S07]  /*1ad0*/  IMAD.U32 R5, RZ, RZ, UR5 ;  /* 0x00000005ff057e24 */ /* 0x000fce000f8e00ff */
.L_x_29:
[----:B-12---:R-:W-:Y:S05]  /*1ae0*/  @!P0 BRA `(.L_x_23) ;  /* 0x0000000000048947 */ /* 0x006fea0003800000 */
[----:B------:R-:W-:Y:S01]  /*1af0*/  BPT.TRAP 0x1 ;  /* 0x000000040000795c */ /* 0x000fe20000300000 */
.L_x_23:
[----:B------:R-:W-:Y:S01]  /*1b00*/  ULEA UR4, UR8, UR41, 0x3 ;  /* 0x0000002908047291 */ /* 0x000fe2000f8e183f */
[----:B------:R-:W-:-:S08]  /*1b10*/  SHF.L.U32 R3, R5, 0x1f, RZ ;  /* 0x0000001f05037819 */ /* 0x000fd000000006ff */
[----:B------:R1:W2:Y:S01]  /*1b20*/  SYNCS.PHASECHK.TRANS64.TRYWAIT P1, [UR4], R3 ;  /* 0x00000003ff0075a7 */ /* 0x0002a20008020144 */
[----:B------:R-:W-:Y:S05]  /*1b30*/  @!P0 BRA `(.L_x_24) ;  /* 0x0000000000048947 */ /* 0x000fea0003800000 */
[----:B------:R-:W-:Y:S01]  /*1b40*/  BPT.TRAP 0x1 ;  /* 0x000000040000795c */ /* 0x000fe20000300000 */
.L_x_24:
[----:B--2---:R-:W-:Y:S05]  /*1b50*/  @P1 BRA `(.L_x_25) ;  /* 0x0000000000081947 */ /* 0x004fea0003800000 */
[----:B------:R-:W2:Y:S02]  /*1b60*/  SYNCS.PHASECHK.TRANS64.TRYWAIT P1, [UR4], R3 ;  /* 0x00000003ff0075a7 */ /* 0x000ea40008020144 */
[----:B--2---:R-:W-:Y:S05]  /*1b70*/  @!P1 BRA `(.L_x_26) ;  /* 0x0000004400709947 */ /* 0x004fea0003800000 */
.L_x_25:
[----:B------:R-:W-:Y:S01]  /*1b80*/  ULEA UR10, UR8, UR44, 0x9 ;  /* 0x0000002c080a7291 */ /* 0x000fe2000f8e483f */
[----:B------:R-:W-:Y:S01]  /*1b90*/  WARPGROUP.ARRIVE ;  /* 0x00000000000079c5 */ /* 0x000fe20000000000 */
[----:B------:R-:W-:Y:S01]  /*1ba0*/  ULEA UR11, UR8, UR45, 0x9 ;  /* 0x0000002d080b7291 */ /* 0x000fe2000f8e483f */
[----:B------:R-:W-:Y:S01]  /*1bb0*/  UMOV UR5, 0x40000040 ;  /* 0x4000004000057882 */ /* 0x000fe20000000000 */
[----:B------:R-:W-:-:S03]  /*1bc0*/  UMOV UR7, 0x40000040 ;  /* 0x4000004000077882 */ /* 0x000fc60000000000 */
[----:B------:R-:W-:Y:S02]  /*1bd0*/  UMOV UR4, UR10 ;  /* 0x0000000a00047c82 */ /* 0x000fe40008000000 */
[----:B------:R-:W-:Y:S02]  /*1be0*/  UMOV UR6, UR11 ;  /* 0x0000000b00067c82 */ /* 0x000fe40008000000 */
[----:B------:R-:W-:Y:S01]  /*1bf0*/  HGMMA.64x64x16.F32.BF16 R24, gdesc[UR4].tnspA.tnspB, R24, gsb0 ;  /* 0x60e00000041879f0 */ /* 0x000fe20008001818 */
        /* <DEDUP_REMOVED lines=23> */
[----:B------:R-:W-:Y:S01]  /*1d70*/  BPT.TRAP 0x1 ;  /* 0x000000040000795c */ /* 0x000fe20000300000 */
.L_x_27:
[----:B------:R-:W-:Y:S01]  /*1d80*/  ULEA UR4, UR9, UR41, 0x3 ;  /* 0x0000002909047291 */ /* 0x000fe2000f8e183f */
[----:B------:R-:W-:-:S03]  /*1d90*/  ISETP.GT.U32.AND P1, PT, R16, 0x1, PT ;  /* 0x000000011000780c */ /* 0x000fc60003f24070 */
[----:B------:R-:W-:-:S04]  /*1da0*/  UIADD3 UR4, UR4, 0x70, URZ ;  /* 0x0000007004047890 */ /* 0x000fc8000fffe03f */
[----:B------:R-:W-:-:S09]  /*1db0*/  UPRMT UR4, URZ, 0x654, UR4 ;  /* 0x000006543f047896 */ /* 0x000fd20008000004 */
[----:B------:R-:W-:Y:S01]  /*1dc0*/  SYNCS.ARRIVE.TRANS64.RED.A1T0 RZ, [UR4], RZ ;  /* 0x000000ffffff79a7 */ /* 0x000fe20008100404 */
[----:B------:R-:W-:Y:S05]  /*1dd0*/  @P1 BRA `(.L_x_28) ;  /* 0x0000000000041947 */ /* 0x000fea0003800000 */
[----:B------:R-:W-:Y:S01]  /*1de0*/  BPT.TRAP 0x1 ;  /* 0x000000040000795c */ /* 0x000fe20000300000 */
.L_x_28:
[----:B------:R-:W-:Y:S01]  /*1df0*/  UIADD3 UR8, UR8, 0x1, URZ ;  /* 0x0000000108087890 */ /* 0x000fe2000fffe03f */
[C---:B------:R-:W-:Y:S01]  /*1e00*/  ISETP.GT.AND P1, PT, R0.reuse, 0x1, PT ;  /* 0x000000010000780c */ /* 0x040fe20003f24270 */
[----:B------:R-:W-:Y:S01]  /*1e10*/  UIADD3 UR9, UR9, 0x1, URZ ;  /* 0x0000000109097890 */ /* 0x000fe2000fffe03f */
[----:B------:R-:W-:Y:S01]  /*1e20*/  VIADD R0, R0, 0xffffffff ;  /* 0xffffffff00007836 */ /* 0x000fe20000000000 */
[----:B------:R-:W-:Y:S02]  /*1e30*/  UISETP.NE.AND UP0, UPT, UR8, 0xe, UPT ;  /* 0x0000000e0800788c */ /* 0x000fe4000bf05270 */
[----:B------:R-:W-:Y:S02]  /*1e40*/  UISETP.NE.AND UP1, UPT, UR9, 0xe, UPT ;  /* 0x0000000e0900788c */ /* 0x000fe4000bf25270 */
[----:B------:R-:W-:Y:S02]  /*1e50*/  USEL UR4, URZ, 0x1, UP0 ;  /* 0x000000013f047887 */ /* 0x000fe40008000000 */
[----:B------:R-:W-:-:S02]  /*1e60*/  USEL UR8, UR8, URZ, UP0 ;  /* 0x0000003f08087287 */ /* 0x000fc40008000000 */
[----:B------:R-:W-:Y:S02]  /*1e70*/  USEL UR9, UR9, URZ, UP1 ;  /* 0x0000003f09097287 */ /* 0x000fe40008800000 */
[----:B------:R-:W-:Y:S01]  /*1e80*/  LOP3.LUT R5, R5, UR4, RZ, 0x3c, !PT ;  /* 0x0000000405057c12 */ /* 0x000fe2000f8e3cff */
[----:B------:R-:W-:Y:S09]  /*1e90*/  @P1 BRA `(.L_x_29) ;  /* 0xfffffffc00101947 */ /* 0x000ff2000383ffff */
.L_x_22:
[----:B------:R-:W3:Y:S01]  /*1ea0*/  LDC R0, c[0x0][0x28c] ;  /* 0x0000a300ff007b82 */ /* 0x000ee20000000800 */
[----:B------:R4:W-:Y:S01]  /*1eb0*/  SYNCS.ARRIVE.TRANS64.A1T0 RZ, [R62+UR47], RZ ;  /* 0x000000ff3eff79a7 */ /* 0x0009e2000810002f */
[----:B---3--:R-:W-:-:S13]  /*1ec0*/  ISETP.GE.AND P1, PT, R0, 0x1, PT ;  /* 0x000000010000780c */ /* 0x008fda0003f26270 */
[----:B----4-:R-:W-:Y:S05]  /*1ed0*/  @!P1 BRA `(.L_x_30) ;  /* 0x0000000000389947 */ /* 0x010fea0003800000 */
[----:B------:R-:W-:Y:S05]  /*1ee0*/  @!P0 BRA `(.L_x_31) ;  /* 0x0000000000048947 */ /* 0x000fea0003800000 */
[----:B------:R-:W-:Y:S01]  /*1ef0*/  BPT.TRAP 0x1 ;  /* 0x000000040000795c */ /* 0x000fe20000300000 */
.L_x_31:
[----:B------:R-:W-:Y:S01]  /*1f00*/  UIADD3 UR6, UR43, UR38, URZ ;  /* 0x000000262b067290 */ /* 0x000fe2000fffe03f */
[----:B------:R-:W-:-:S03]  /*1f10*/  ISETP.GT.U32.AND P0, PT, R16, 0x1, PT ;  /* 0x000000011000780c */ /* 0x000fc60003f04070 */
[----:B------:R-:W-:-:S04]  /*1f20*/  USHF.R.U32.HI UR4, URZ, 0x1, UR6 ;  /* 0x000000013f047899 */ /* 0x000fc80008011606 */
[----:B------:R-:W-:-:S04]  /*1f30*/  UIMAD.WIDE.U32 UR4, UR4, -0x6db6db6d, URZ ;  /* 0x92492493040478a5 */ /* 0x000fc8000f8e003f */
[----:B------:R-:W-:-:S04]  /*1f40*/  USHF.R.U32.HI UR4, URZ, 0x2, UR5 ;  /* 0x000000023f047899 */ /* 0x000fc80008011605 */
[----:B------:R-:W-:-:S04]  /*1f50*/  UIMAD UR6, UR4, -0xe, UR6 ;  /* 0xfffffff2040678a4 */ /* 0x000fc8000f8e0206 */
[----:B------:R-:W-:-:S04]  /*1f60*/  ULEA UR6, UR6, UR41, 0x3 ;  /* 0x0000002906067291 */ /* 0x000fc8000f8e183f */
[----:B------:R-:W-:-:S04]  /*1f70*/  UIADD3 UR6, UR6, 0x70, URZ ;  /* 0x0000007006067890 */ /* 0x000fc8000fffe03f */
[----:B------:R-:W-:-:S09]  /*1f80*/  UPRMT UR6, URZ, 0x654, UR6 ;  /* 0x000006543f067896 */ /* 0x000fd20008000006 */
[----:B------:R-:W-:Y:S01]  /*1f90*/  SYNCS.ARRIVE.TRANS64.RED.A1T0 RZ, [UR6], RZ ;  /* 0x000000ffffff79a7 */ /* 0x000fe20008100406 */
[----:B------:R-:W-:Y:S05]  /*1fa0*/  @P0 BRA `(.L_x_30) ;  /* 0x0000000000040947 */ /* 0x000fea0003800000 */
[----:B------:R-:W-:Y:S01]  /*1fb0*/  BPT.TRAP 0x1 ;  /* 0x000000040000795c */ /* 0x000fe20000300000 */
.L_x_30:
[----:B------:R-:W-:Y:S01]  /*1fc0*/  SHF.L.U32 R0, R71, 0x1f, RZ ;  /* 0x0000001f47007819 */ /* 0x000fe200000006ff */
[----:B------:R-:W-:Y:S01]  /*1fd0*/  UIADD3 UR38, UR46, UR38, URZ ;  /* 0x000000262e267290 */ /* 0x000fe2000fffe03f */
[----:B------:R-:W3:Y:S01]  /*1fe0*/  LDC R7, c[0x0][0x288] ;  /* 0x0000a200ff077b82 */ /* 0x000ee20000000800 */
[----:B------:R-:W-:Y:S01]  /*1ff0*/  UISETP.GE.U32.AND UP1, UPT, UR46, 0xe, UPT ;  /* 0x0000000e2e00788c */ /* 0x000fe2000bf26070 */
[----:B------:R-:W-:Y:S01]  /*2000*/  IMAD.SHL.U32 R8, R60, 0x2, RZ ;  /* 0x000000023c087824 */ /* 0x000fe200078e00ff */
[----:B------:R-:W-:Y:S02]  /*2010*/  UISETP.GT.U32.AND UP0, UPT, UR38, 0xd, UPT ;  /* 0x0000000d2600788c */ /* 0x000fe4000bf04070 */
[----:B------:R-:W-:Y:S02]  /*2020*/  USHF.R.U32.HI UR4, URZ, 0x1, UR38 ;  /* 0x000000013f047899 */ /* 0x000fe40008011626 */
[----:B------:R-:W-:Y:S01]  /*2030*/  UISETP.LT.U32.AND UP0, UPT, UR46, 0xe, UP0 ;  /* 0x0000000e2e00788c */ /* 0x000fe20008701070 */
[----:B------:R-:W4:Y:S01]  /*2040*/  SYNCS.PHASECHK.TRANS64.TRYWAIT P0, [R61+UR42+0x10], R0 ;  /* 0x000010003d0075a7 */ /* 0x000f22000800016a */
[----:B------:R-:W-:Y:S01]  /*2050*/  UIMAD.WIDE.U32 UR4, UR4, -0x6db6db6d, URZ ;  /* 0x92492493040478a5 */ /* 0x000fe2000f8e003f */
[----:B------:R-:W-:Y:S01]  /*2060*/  SHF.R.S32.HI R9, RZ, 0x1f, R8 ;  /* 0x0000001fff097819 */ /* 0x000fe20000011408 */
[----:B------:R-:W-:-:S02]  /*2070*/  USEL UR6, URZ, 0x1, !UP0 ;  /* 0x000000013f067887 */ /* 0x000fc4000c000000 */
[----:B------:R-:W-:Y:S02]  /*2080*/  USHF.R.U32.HI UR4, URZ, 0x2, UR5 ;  /* 0x000000023f047899 */ /* 0x000fe40008011605 */
[----:B------:R-:W-:Y:S02]  /*2090*/  ULOP3.LUT UR39, UR39, UR6, URZ, 0x3c, !UPT ;  /* 0x0000000627277292 */ /* 0x000fe4000f8e3c3f */
[----:B------:R-:W-:Y:S02]  /*20a0*/  UIMAD UR38, UR4, -0xe, UR38 ;  /* 0xfffffff2042678a4 */ /* 0x000fe4000f8e0226 */
[----:B------:R-:W-:Y:S01]  /*20b0*/  @UP1 ULOP3.LUT UR39, UR39, 0x1, UR4, 0x78, !UPT ;  /* 0x0000000127271892 */ /* 0x000fe2000f8e7804 */
[----:B---34-:R-:W-:Y:S11]  /*20c0*/  @!P0 BRA `(.L_x_32) ;  /* 0x0000004000348947 */ /* 0x018ff60003800000 */
.L_x_132:
[----:B---3--:R-:W-:Y:S01]  /*20d0*/  IMAD.SHL.U32 R0, R19, 0x40, RZ ;  /* 0x0000004013007824 */ /* 0x008fe200078e00ff */
[----:B------:R-:W-:Y:S01]  /*20e0*/  ULDC UR6, c[0x0][0x284] ;  /* 0x0000a10000067ab9 */ /* 0x000fe20000000800 */
[----:B------:R-:W-:Y:S01]  /*20f0*/  IMAD.SHL.U32 R14, R22, 0x40, RZ ;  /* 0x00000040160e7824 */ /* 0x000fe200078e00ff */
[----:B------:R-:W-:Y:S01]  /*2100*/  SHF.R.S32.HI R11, RZ, 0x1f, R2 ;  /* 0x0000001fff0b7819 */ /* 0x000fe20000011402 */
[----:B------:R-:W-:Y:S01]  /*2110*/  ULDC.64 UR4, c[0x0][0x5d0] ;  /* 0x0001740000047ab9 */ /* 0x000fe20000000a00 */
[----:B------:R-:W-:Y:S01]  /*2120*/  ISETP.GE.AND P0, PT, R0, UR6, PT ;  /* 0x0000000600007c0c */ /* 0x000fe2000bf06270 */
[----:B--2---:R-:W-:Y:S01]  /*2130*/  IMAD.WIDE.U32 R4, R2, UR4, R8 ;  /* 0x0000000402047c25 */ /* 0x004fe2000f8e0008 */
[----:B------:R-:W-:Y:S02]  /*2140*/  SHF.R.S32.HI R15, RZ, 0x1f, R14 ;  /* 0x0000001fff0f7819 */ /* 0x000fe4000001140e */
[C---:B------:R-:W-:Y:S01]  /*2150*/  ISETP.GE.OR P0, PT, R14.reuse, R7, P0 ;  /* 0x000000070e00720c */ /* 0x040fe20000706670 */
[----:B-1----:R-:W-:Y:S01]  /*2160*/  IMAD R3, R11, UR4, RZ ;  /* 0x000000040b037c24 */ /* 0x002fe2000f8e02ff */
[----:B------:R-:W-:-:S03]  /*2170*/  IADD3 R4, P1, R14, R4, RZ ;  /* 0x000000040e047210 */ /* 0x000fc60007f3e0ff */
[----:B------:R-:W-:-:S05]  /*2180*/  IMAD R3, R2, UR5, R3 ;  /* 0x0000000502037c24 */ /* 0x000fca000f8e0203 */
[----:B------:R-:W-:-:S03]  /*2190*/  IADD3.X R5, R15, R5, R3, P1, !PT ;  /* 0x000000050f057210 */ /* 0x000fc60000ffe403 */
[----:B------:R-:W-:Y:S05]  /*21a0*/  @P0 BRA `(.L_x_33) ;  /* 0x0000002000b00947 */ /* 0x000fea0003800000 */
[----:B------:R-:W1:Y:S01]  /*21b0*/  LDC.64 R74, c[0x0][0x5c8] ;  /* 0x00017200ff4a7b82 */ /* 0x000e620000000a00 */
[----:B-----5:R-:W-:Y:S01]  /*21c0*/  FSETP.NEU.AND P0, PT, R57, RZ, PT ;  /* 0x000000ff3900720b */ /* 0x020fe20003f0d000 */
[----:B------:R-:W-:Y:S01]  /*21d0*/  IMAD R3, R60, -0x2, R7 ;  /* 0xfffffffe3c037824 */ /* 0x000fe200078e0207 */
[----:B------:R-:W-:Y:S01]  /*21e0*/  BSSY B0, `(.L_x_33) ;  /* 0x0000228000007945 */ /* 0x000fe20003800000 */
[----:B------:R-:W-:-:S04]  /*21f0*/  IMAD.WIDE R66, R19, 0x40, R58 ;  /* 0x0000004013427825 */ /* 0x000fc800078e023a */
[----:B------:R-:W-:Y:S02]  /*2200*/  IMAD.IADD R3, R3, 0x1, -R14 ;  /* 0x0000000103037824 */ /* 0x000fe400078e0a0e */
[----:B------:R-:W-:-:S03]  /*2210*/  IMAD.IADD R0, R65, 0x1, -R0 ;  /* 0x0000000141007824 */ /* 0x000fc600078e0a00 */
[----:B------:R-:W-:-:S04]  /*2220*/  ISETP.GT.AND P2, PT, R3, RZ, PT ;  /* 0x000000ff0300720c */ /* 0x000fc80003f44270 */
[----:B------:R-:W-:Y:S01]  /*2230*/  ISETP.GT.AND P1, PT, R0, RZ, P2 ;  /* 0x000000ff0000720c */ /* 0x000fe20001724270 */
[-C--:B-1----:R-:W-:Y:S02]  /*2240*/  IMAD R6, R67, R74.reuse, RZ ;  /* 0x0000004a43067224 */ /* 0x082fe400078e02ff */
[----:B------:R-:W-:-:S04]  /*2250*/  IMAD.WIDE.U32 R68, R66, R74, R4 ;  /* 0x0000004a42447225 */ /* 0x000fc800078e0004 */
[----:B------:R-:W-:-:S04]  /*2260*/  IMAD R5, R66, R75, R6 ;  /* 0x0000004b42057224 */ /* 0x000fc800078e0206 */
[----:B------:R-:W-:Y:S01]  /*2270*/  IMAD.IADD R7, R69, 0x1, R5 ;  /* 0x0000000145077824 */ /* 0x000fe200078e0205 */
[----:B------:R-:W-:Y:S06]  /*2280*/  @!P0 BRA `(.L_x_34) ;  /* 0x0000001400e48947 */ /* 0x000fec0003800000 */
[----:B------:R-:W1:Y:S01]  /*2290*/  LDC.64 R72, c[0x0][0x5b8] ;  /* 0x00016e00ff487b82 */ /* 0x000e620000000a00 */
[----:B------:R-:W-:-:S07]  /*22a0*/  ULDC.64 UR4, c[0x0][0x5c0] ;  /* 0x0001700000047ab9 */ /* 0x000fce0000000a00 */
[----:B------:R-:W2:Y:S08]  /*22b0*/  LDC.64 R76, c[0x0][0x5b0] ;  /* 0x00016c00ff4c7b82 */ /* 0x000eb00000000a00 */
[----:B------:R-:W0:Y:S01]  /*22c0*/  LDC.64 R78, c[0x0][0x5a8] ;  /* 0x00016a00ff4e7b82 */ /* 0x000e220000000a00 */
[-C--:B-1----:R-:W-:Y:S02]  /*22d0*/  IMAD R6, R11, R72.reuse, RZ ;  /* 0x000000480b067224 */ /* 0x082fe400078e02ff */
[----:B------:R-:W-:-:S04]  /*22e0*/  IMAD.WIDE.U32 R4, R2, R72, R8 ;  /* 0x0000004802047225 */ /* 0x000fc800078e0008 */
[----:B------:R-:W-:Y:S01]  /*22f0*/  IMAD R69, R2, R73, R6 ;  /* 0x0000004902457224 */ /* 0x000fe200078e0206 */
[----:B------:R-:W-:Y:S01]  /*2300*/  IADD3 R10, P0, R14, R4, RZ ;  /* 0x000000040e0a7210 */ /* 0x000fe20007f1e0ff */
[----:B--2---:R-:W-:-:S03]  /*2310*/  IMAD R4, R67, R76, RZ ;  /* 0x0000004c43047224 */ /* 0x004fc600078e02ff */
[----:B------:R-:W-:Y:S01]  /*2320*/  IADD3.X R11, R15, R5, R69, P0, !PT ;  /* 0x000000050f0b7210 */ /* 0x000fe200007fe445 */
[C---:B------:R-:W-:Y:S02]  /*2330*/  IMAD R73, R66.reuse, R77, R4 ;  /* 0x0000004d42497224 */ /* 0x040fe400078e0204 */
[----:B------:R-:W-:-:S04]  /*2340*/  IMAD.WIDE.U32 R4, R66, R76, R10 ;  /* 0x0000004c42047225 */ /* 0x000fc800078e000a */
[----:B------:R-:W-:Y:S01]  /*2350*/  IMAD.IADD R5, R5, 0x1, R73 ;  /* 0x0000000105057824 */ /* 0x000fe200078e0249 */
[----:B0-----:R-:W-:-:S04]  /*2360*/  LEA R12, P0, R4, R78, 0x1 ;  /* 0x0000004e040c7211 */ /* 0x001fc800078008ff */
[----:B------:R-:W-:-:S05]  /*2370*/  LEA.HI.X R13, R4, R79, R5, 0x1, P0 ;  /* 0x0000004f040d7211 */ /* 0x000fca00000f0c05 */
[----:B------:R-:W2:Y:S01]  /*2380*/  @P1 LDG.E.LTC128B.U16 R19, desc[UR36][R12.64] ;  /* 0x000000240c131981 */ /* 0x000ea2000c1e1520 */
[----:B------:R-:W-:Y:S01]  /*2390*/  IMAD.WIDE.U32 R4, R66, R76, R14 ;  /* 0x0000004c42047225 */ /* 0x000fe200078e000e */
[----:B------:R-:W-:Y:S02]  /*23a0*/  BSSY B1, `(.L_x_35) ;  /* 0x0000015000017945 */ /* 0x000fe40003800000 */
[----:B------:R-:W-:-:S04]  /*23b0*/  IADD3 R20, P0, R8, R4, RZ ;  /* 0x0000000408147210 */ /* 0x000fc80007f1e0ff */
[----:B------:R-:W-:Y:S02]  /*23c0*/  IADD3.X R21, R9, R73, R5, P0, !PT ;  /* 0x0000004909157210 */ /* 0x000fe400007fe405 */
[----:B------:R-:W-:Y:S01]  /*23d0*/  LEA R6, P0, R68, UR4, 0x1 ;  /* 0x0000000444067c11 */ /* 0x000fe2000f8008ff */
[----:B------:R-:W-:-:S03]  /*23e0*/  IMAD.WIDE.U32 R20, R2, R72, R20 ;  /* 0x0000004802147225 */ /* 0x000fc600078e0014 */
[----:B------:R-:W-:Y:S02]  /*23f0*/  LEA.HI.X R7, R68, UR5, R7, 0x1, P0 ;  /* 0x0000000544077c11 */ /* 0x000fe400080f0c07 */
[----:B------:R-:W-:-:S04]  /*2400*/  ISETP.GT.AND P0, PT, R3, 0x1, PT ;  /* 0x000000010300780c */ /* 0x000fc80003f04270 */
[----:B------:R-:W-:Y:S01]  /*2410*/  ISETP.GT.AND P3, PT, R0, RZ, P0 ;  /* 0x000000ff0000720c */ /* 0x000fe20000764270 */
[----:B--2---:R-:W-:-:S04]  /*2420*/  IMAD.U32 R4, R19, 0x10000, RZ ;  /* 0x0001000013047824 */ /* 0x004fc800078e00ff */
[----:B------:R-:W-:Y:S01]  /*2430*/  FMUL R5, R4, R57 ;  /* 0x0000003904057220 */ /* 0x000fe20000400000 */
[----:B------:R-:W-:-:S03]  /*2440*/  LEA R4, P4, R20, R78, 0x1 ;  /* 0x0000004e14047211 */ /* 0x000fc600078808ff */
[----:B------:R-:W-:-:S05]  /*2450*/  FFMA R5, R24, R56, R5 ;  /* 0x0000003818057223 */ /* 0x000fca0000000005 */
[----:B------:R-:W-:Y:S01]  /*2460*/  F2FP.BF16.F32.PACK_AB R12, RZ, R5 ;  /* 0x00000005ff0c723e */ /* 0x000fe200000010ff */
[----:B------:R-:W-:-:S03]  /*2470*/  IMAD.IADD R5, R69, 0x1, R21 ;  /* 0x0000000145057824 */ /* 0x000fc600078e0215 */
[----:B------:R-:W-:Y:S01]  /*2480*/  PRMT R13, R12, 0x7610, R13 ;  /* 0x000076100c0d7816 */ /* 0x000fe2000000000d */
[----:B------:R-:W-:Y:S01]  /*2490*/  IMAD.SHL.U32 R12, R76, 0x8, RZ ;  /* 0x000000084c0c7824 */ /* 0x000fe200078e00ff */
[----:B------:R-:W-:-:S03]  /*24a0*/  LEA.HI.X R5, R20, R79, R5, 0x1, P4 ;  /* 0x0000004f14057211 */ /* 0x000fc600020f0c05 */
[----:B------:R0:W-:Y:S02]  /*24b0*/  @P1 STG.E.U16 desc[UR36][R6.64], R13 ;  /* 0x0000000d06001986 */ /* 0x0001e4000c101524 */
[----:B0-----:R-:W-:Y:S01]  /*24c0*/  SHF.L.U64.HI R13, R76, 0x3, R77 ;  /* 0x000000034c0d7819 */ /* 0x001fe2000001024d */
[----:B------:R-:W-:Y:S06]  /*24d0*/  @!P3 BRA `(.L_x_36) ;  /* 0x000000000004b947 */ /* 0x000fec0003800000 */
[----:B------:R0:W5:Y:S02]  /*24e0*/  LDG.E.LTC128B.U16 R19, desc[UR36][R4.64+0x2] ;  /* 0x0000022404137981 */ /* 0x000164000c1e1520 */
.L_x_36:
[----:B------:R-:W-:Y:S05]  /*24f0*/  BSYNC B1 ;  /* 0x0000000000017941 */ /* 0x000fea0003800000 */
.L_x_35:
[----:B------:R-:W-:Y:S01]  /*2500*/  IMAD.WIDE.U32 R66, R66, R76, R12 ;  /* 0x0000004c42427225 */ /* 0x000fe200078e000c */
[----:B------:R-:W-:-:S03]  /*2510*/  ISETP.GT.AND P2, PT, R0, 0x8, P2 ;  /* 0x000000080000780c */ /* 0x000fc60001744270 */
[----:B-----5:R-:W-:Y:S01]  /*2520*/  IMAD.U32 R20, R19, 0x10000, RZ ;  /* 0x0001000013147824 */ /* 0x020fe200078e00ff */
[----:B------:R-:W-:Y:S01]  /*2530*/  IADD3 R10, P1, R10, R66, RZ ;  /* 0x000000420a0a7210 */ /* 0x000fe20007f3e0ff */
[----:B------:R-:W-:Y:S02]  /*2540*/  IMAD.IADD R73, R73, 0x1, R67 ;  /* 0x0000000149497824 */ /* 0x000fe400078e0243 */
[----:B------:R-:W-:Y:S02]  /*2550*/  FMUL R20, R20, R57 ;  /* 0x0000003914147220 */ /* 0x000fe40000400000 */
[----:B------:R-:W-:Y:S01]  /*2560*/  IMAD.X R11, R73, 0x1, R11, P1 ;  /* 0x00000001490b7824 */ /* 0x000fe200008e060b */
[----:B------:R-:W-:Y:S01]  /*2570*/  LEA R12, P1, R10, R78, 0x1 ;  /* 0x0000004e0a0c7211 */ /* 0x000fe200078208ff */
[----:B------:R-:W-:-:S03]  /*2580*/  FFMA R20, R25, R56, R20 ;  /* 0x0000003819147223 */ /* 0x000fc60000000014 */
[----:B------:R-:W-:Y:S02]  /*2590*/  LEA.HI.X R13, R10, R79, R11, 0x1, P1 ;  /* 0x0000004f0a0d7211 */ /* 0x000fe400008f0c0b */
[----:B------:R-:W-:-:S05]  /*25a0*/  F2FP.BF16.F32.PACK_AB R20, RZ, R20 ;  /* 0x00000014ff14723e */ /* 0x000fca00000010ff */
[----:B------:R1:W-:Y:S04]  /*25b0*/  @P3 STG.E.U16 desc[UR36][R6.64+0x2], R20 ;  /* 0x0000021406003986 */ /* 0x0003e8000c101524 */
[----:B------:R-:W2:Y:S01]  /*25c0*/  @P2 LDG.E.LTC128B.U16 R19, desc[UR36][R12.64] ;  /* 0x000000240c132981 */ /* 0x000ea2000c1e1520 */
[----:B------:R-:W-:Y:S01]  /*25d0*/  IADD3 R14, P1, P3, R8, R66, R14 ;  /* 0x00000042080e7210 */ /* 0x000fe20007b3e00e */
[----:B------:R-:W-:Y:S01]  /*25e0*/  BSSY B1, `(.L_x_37) ;  /* 0x0000011000017945 */ /* 0x000fe20003800000 */
[C---:B------:R-:W-:Y:S02]  /*25f0*/  SHF.L.U64.HI R11, R74.reuse, 0x4, R75 ;  /* 0x000000044a0b7819 */ /* 0x040fe4000001024b */
[----:B------:R-:W-:Y:S02]  /*2600*/  IADD3.X R15, R9, R73, R15, P1, P3 ;  /* 0x00000049090f7210 */ /* 0x000fe40000fe640f */
[----:B------:R-:W-:-:S02]  /*2610*/  LEA R10, P1, R74, R6, 0x4 ;  /* 0x000000064a0a7211 */ /* 0x000fc400078220ff */
[----:B------:R-:W-:Y:S01]  /*2620*/  ISETP.GT.AND P0, PT, R0, 0x8, P0 ;  /* 0x000000080000780c */ /* 0x000fe20000704270 */
[----:B------:R-:W-:-:S04]  /*2630*/  IMAD.WIDE.U32 R14, R2, R72, R14 ;  /* 0x00000048020e7225 */ /* 0x000fc800078e000e */
[----:B------:R-:W-:Y:S02]  /*2640*/  IMAD.X R11, R11, 0x1, R7, P1 ;  /* 0x000000010b0b7824 */ /* 0x000fe400008e0607 */
[----:B------:R-:W-:Y:S02]  /*2650*/  IMAD.IADD R2, R69, 0x1, R15 ;  /* 0x0000000145027824 */ /* 0x000fe400078e020f */
[----:B--2---:R-:W-:-:S04]  /*2660*/  IMAD.U32 R8, R19, 0x10000, RZ ;  /* 0x0001000013087824 */ /* 0x004fc800078e00ff */
[----:B------:R-:W-:Y:S01]  /*2670*/  FMUL R9, R8, R57 ;  /* 0x0000003908097220 */ /* 0x000fe20000400000 */
[----:B------:R-:W-:-:S03]  /*2680*/  LEA R8, P3, R14, R78, 0x1 ;  /* 0x0000004e0e087211 */ /* 0x000fc600078608ff */
[----:B------:R-:W-:-:S05]  /*2690*/  FFMA R9, R26, R56, R9 ;  /* 0x000000381a097223 */ /* 0x000fca0000000009 */
[----:B------:R-:W-:Y:S02]  /*26a0*/  F2FP.BF16.F32.PACK_AB R12, RZ, R9 ;  /* 0x00000009ff0c723e */ /* 0x000fe400000010ff */
[----:B------:R-:W-:-:S03]  /*26b0*/  LEA.HI.X R9, R14, R79, R2, 0x1, P3 ;  /* 0x0000004f0e097211 */ /* 0x000fc600018f0c02 */
[----:B------:R1:W-:Y:S01]  /*26c0*/  @P2 STG.E.U16 desc[UR36][R10.64], R12 ;  /* 0x0000000c0a002986 */ /* 0x0003e2000c101524 */
[----:B------:R-:W-:Y:S05]  /*26d0*/  @!P0 BRA `(.L_x_38) ;  /* 0x0000000000048947 */ /* 0x000fea0003800000 */
[----:B------:R2:W5:Y:S02]  /*26e0*/  LDG.E.LTC128B.U16 R19, desc[UR36][R8.64+0x2] ;  /* 0x0000022408137981 */ /* 0x000564000c1e1520 */
.L_x_38:
[----:B------:R-:W-:Y:S05]  /*26f0*/  BSYNC B1 ;  /* 0x0000000000017941 */ /* 0x000fea0003800000 */
.L_x_37:
[----:B-----5:R-:W-:Y:S01]  /*2700*/  IMAD.U32 R2, R19, 0x10000, RZ ;  /* 0x0001000013027824 */ /* 0x020fe200078e00ff */
[----:B------:R-:W-:Y:S01]  /*2710*/  ISETP.GT.AND P1, PT, R3, 0x8, PT ;  /* 0x000000080300780c */ /* 0x000fe20003f24270 */
[----:B------:R-:W-:Y:S02]  /*2720*/  BSSY B1, `(.L_x_39) ;  /* 0x0000008000017945 */ /* 0x000fe40003800000 */
[----:B------:R-:W-:Y:S01]  /*2730*/  FMUL R2, R2, R57 ;  /* 0x0000003902027220 */ /* 0x000fe20000400000 */
[----:B------:R-:W-:-:S03]  /*2740*/  ISETP.GT.AND P2, PT, R0, RZ, P1 ;  /* 0x000000ff0000720c */ /* 0x000fc60000f44270 */
[----:B------:R-:W-:-:S05]  /*2750*/  FFMA R2, R27, R56, R2 ;  /* 0x000000381b027223 */ /* 0x000fca0000000002 */
[----:B------:R-:W-:-:S05]  /*2760*/  F2FP.BF16.F32.PACK_AB R2, RZ, R2 ;  /* 0x00000002ff02723e */ /* 0x000fca00000010ff */
[----:B------:R3:W-:Y:S01]  /*2770*/  @P0 STG.E.U16 desc[UR36][R10.64+0x2], R2 ;  /* 0x000002020a000986 */ /* 0x0007e2000c101524 */
[----:B------:R-:W-:Y:S05]  /*2780*/  @!P2 BRA `(.L_x_40) ;  /* 0x000000000004a947 */ /* 0x000fea0003800000 */
[----:B------:R4:W5:Y:S02]  /*2790*/  LDG.E.LTC128B.U16 R19, desc[UR36][R4.64+0x10] ;  /* 0x0000102404137981 */ /* 0x000964000c1e1520 */
.L_x_40:
[----:B------:R-:W-:Y:S05]  /*27a0*/  BSYNC B1 ;  /* 0x0000000000017941 */ /* 0x000fea0003800000 */
.L_x_39:
[----:B---3-5:R-:W-:Y:S01]  /*27b0*/  IMAD.U32 R2, R19, 0x10000, RZ ;  /* 0x0001000013027824 */ /* 0x028fe200078e00ff */
        /* <DEDUP_REMOVED lines=9> */
.L_x_42:
[----:B------:R-:W-:Y:S05]  /*2850*/  BSYNC B1 ;  /* 0x0000000000017941 */ /* 0x000fea0003800000 */
.L_x_41:
[----:B-----5:R-:W-:Y:S01]  /*2860*/  IMAD.U32 R2, R19, 0x10000, RZ ;  /* 0x0001000013027824 */ /* 0x020fe200078e00ff */
[----:B------:R-:W-:Y:S01]  /*2870*/  ISETP.GT.AND P1, PT, R0, 0x8, P1 ;  /* 0x000000080000780c */ /* 0x000fe20000f24270 */
[----:B------:R-:W-:Y:S02]  /*2880*/  BSSY B1, `(.L_x_43) ;  /* 0x0000007000017945 */ /* 0x000fe40003800000 */
[----:B------:R-:W-:-:S04]  /*2890*/  FMUL R2, R2, R57 ;  /* 0x0000003902027220 */ /* 0x000fc80000400000 */
[----:B------:R-:W-:-:S05]  /*28a0*/  FFMA R2, R29, R56, R2 ;  /* 0x000000381d027223 */ /* 0x000fca0000000002 */
[----:B------:R-:W-:-:S05]  /*28b0*/  F2FP.BF16.F32.PACK_AB R2, RZ, R2 ;  /* 0x00000002ff02723e */ /* 0x000fca00000010ff */
[----:B------:R0:W-:Y:S01]  /*28c0*/  @P3 STG.E.U16 desc[UR36][R6.64+0x12], R2 ;  /* 0x0000120206003986 */ /* 0x0001e2000c101524 */
[----:B------:R-:W-:Y:S05]  /*28d0*/  @!P1 BRA `(.L_x_44) ;  /* 0x0000000000049947 */ /* 0x000fea0003800000 */
[----:B------:R0:W5:Y:S02]  /*28e0*/  LDG.E.LTC128B.U16 R19, desc[UR36][R8.64+0x10] ;  /* 0x0000102408137981 */ /* 0x000164000c1e1520 */
.L_x_44:
[----:B------:R-:W-:Y:S05]  /*28f0*/  BSYNC B1 ;  /* 0x0000000000017941 */ /* 0x000fea0003800000 */
.L_x_43:
[----:B0----5:R-:W-:Y:S01]  /*2900*/  IMAD.U32 R2, R19, 0x10000, RZ ;  /* 0x0001000013027824 */ /* 0x021fe200078e00ff */
[----:B------:R-:W-:Y:S01]  /*2910*/  ISETP.GT.AND P0, PT, R0, 0x8, P0 ;  /* 0x000000080000780c */ /* 0x000fe20000704270 */
[----:B------:R-:W-:Y:S02]  /*2920*/  BSSY B1, `(.L_x_45) ;  /* 0x0000007000017945 */ /* 0x000fe40003800000 */
[----:B---3--:R-:W-:-:S04]  /*2930*/  FMUL R13, R2, R57 ;  /* 0x00000039020d7220 */ /* 0x008fc80000400000 */
[----:B------:R-:W-:-:S05]  /*2940*/  FFMA R13, R30, R56, R13 ;  /* 0x000000381e0d7223 */ /* 0x000fca000000000d */
[----:B------:R-:W-:-:S05]  /*2950*/  F2FP.BF16.F32.PACK_AB R13, RZ, R13 ;  /* 0x0000000dff0d723e */ /* 0x000fca00000010ff */
[----:B------:R0:W-:Y:S01]  /*2960*/  @P1 STG.E.U16 desc[UR36][R10.64+0x10], R13 ;  /* 0x0000100d0a001986 */ /* 0x0001e2000c101524 */
[----:B------:R-:W-:Y:S05]  /*2970*/  @!P0 BRA `(.L_x_46) ;  /* 0x0000000000048947 */ /* 0x000fea0003800000 */
[----:B------:R3:W5:Y:S02]  /*2980*/  LDG.E.LTC128B.U16 R19, desc[UR36][R8.64+0x12] ;  /* 0x0000122408137981 */ /* 0x000764000c1e1520 */
.L_x_46:
[----:B------:R-:W-:Y:S05]  /*2990*/  BSYNC B1 ;  /* 0x0000000000017941 */ /* 0x000fea0003800000 */
.L_x_45:
        /* <DEDUP_REMOVED lines=10> */
.L_x_48:
[----:B------:R-:W-:Y:S05]  /*2a40*/  BSYNC B1 ;  /* 0x0000000000017941 */ /* 0x000fea0003800000 */
.L_x_47:
[----:B0----5:R-:W-:Y:S01]  /*2a50*/  IMAD.U32 R2, R19, 0x10000, RZ ;  /* 0x0001000013027824 */ /* 0x021fe200078e00ff */
        /* <DEDUP_REMOVED lines=9> */
.L_x_50:
[----:B------:R-:W-:Y:S05]  /*2af0*/  BSYNC B1 ;  /* 0x0000000000017941 */ /* 0x000fea0003800000 */
.L_x_49:
        /* <DEDUP_REMOVED lines=9> */
.L_x_52:
[----:B------:R-:W-:Y:S05]  /*2b90*/  BSYNC B1 ;  /* 0x0000000000017941 */ /* 0x000fea0003800000 */
.L_x_51:
[----:B0----5:R-:W-:Y:S01]  /*2ba0*/  IMAD.U32 R2, R19, 0x10000, RZ ;  /* 0x0001000013027824 */ /* 0x021fe200078e00ff */
        /* <DEDUP_REMOVED lines=8> */
.L_x_54:
[----:B------:R-:W-:Y:S05]  /*2c30*/  BSYNC B1 ;  /* 0x0000000000017941 */ /* 0x000fea0003800000 */
.L_x_53:
        /* <DEDUP_REMOVED lines=10> */
.L_x_56:
[----:B------:R-:W-:Y:S05]  /*2ce0*/  BSYNC B1 ;  /* 0x0000000000017941 */ /* 0x000fea0003800000 */
.L_x_55:
        /* <DEDUP_REMOVED lines=10> */
.L_x_58:
[----:B------:R-:W-:Y:S05]  /*2d90*/  BSYNC B1 ;  /* 0x0000000000017941 */ /* 0x000fea0003800000 */
.L_x_57:
        /* <DEDUP_REMOVED lines=9> */
.L_x_60:
[----:B------:R-:W-:Y:S05]  /*2e30*/  BSYNC B1 ;  /* 0x0000000000017941 */ /* 0x000fea0003800000 */
.L_x_59:
        /* <DEDUP_REMOVED lines=9> */
.L_x_62:
[----:B------:R-:W-:Y:S05]  /*2ed0*/  BSYNC B1 ;  /* 0x0000000000017941 */ /* 0x000fea0003800000 */
.L_x_61:
        /* <DEDUP_REMOVED lines=10> */
.L_x_64:
[----:B------:R-:W-:Y:S05]  /*2f80*/  BSYNC B1 ;  /* 0x0000000000017941 */ /* 0x000fea0003800000 */
.L_x_63:
        /* <DEDUP_REMOVED lines=10> */
.L_x_66:
[----:B------:R-:W-:Y:S05]  /*3030*/  BSYNC B1 ;  /* 0x0000000000017941 */ /* 0x000fea0003800000 */
.L_x_65:
        /* <DEDUP_REMOVED lines=9> */
.L_x_68:
[----:B------:R-:W-:Y:S05]  /*30d0*/  BSYNC B1 ;  /* 0x0000000000017941 */ /* 0x000fea0003800000 */
.L_x_67:
        /* <DEDUP_REMOVED lines=9> */
.L_x_70:
[----:B------:R-:W-:Y:S05]  /*3170*/  BSYNC B1 ;  /* 0x0000000000017941 */ /* 0x000fea0003800000 */
.L_x_69:
        /* <DEDUP_REMOVED lines=10> */
.L_x_72:
[----:B------:R-:W-:Y:S05]  /*3220*/  BSYNC B1 ;  /* 0x0000000000017941 */ /* 0x000fea0003800000 */
.L_x_71:
        /* <DEDUP_REMOVED lines=10> */
.L_x_74:
[----:B------:R-:W-:Y:S05]  /*32d0*/  BSYNC B1 ;  /* 0x0000000000017941 */ /* 0x000fea0003800000 */
.L_x_73:
        /* <DEDUP_REMOVED lines=9> */
.L_x_76:
[----:B------:R-:W-:Y:S05]  /*3370*/  BSYNC B1 ;  /* 0x0000000000017941 */ /* 0x000fea0003800000 */
.L_x_75:
        /* <DEDUP_REMOVED lines=9> */
.L_x_78:
[----:B------:R-:W-:Y:S05]  /*3410*/  BSYNC B1 ;  /* 0x0000000000017941 */ /* 0x000fea0003800000 */
.L_x_77:
        /* <DEDUP_REMOVED lines=10> */
.L_x_80:
[----:B------:R-:W-:Y:S05]  /*34c0*/  BSYNC B1 ;  /* 0x0000000000017941 */ /* 0x000fea0003800000 */
.L_x_79:
        /* <DEDUP_REMOVED lines=10> */
.L_x_82:
[----:B------:R-:W-:Y:S05]  /*3570*/  BSYNC B1 ;  /* 0x0000000000017941 */ /* 0x000fea0003800000 */
.L_x_81:
        /* <DEDUP_REMOVED lines=9> */
.L_x_84:
[----:B------:R-:W-:Y:S05]  /*3610*/  BSYNC B1 ;  /* 0x0000000000017941 */ /* 0x000fea0003800000 */
.L_x_83:
        /* <DEDUP_REMOVED lines=9> */
.L_x_86:
[----:B------:R-:W-:Y:S05]  /*36b0*/  BSYNC B1 ;  /* 0x0000000000017941 */ /* 0x000fea0003800000 */
.L_x_85:
        /* <DEDUP_REMOVED lines=10> */
.L_x_88:
[----:B------:R-:W-:Y:S05]  /*3760*/  BSYNC B1 ;  /* 0x0000000000017941 */ /* 0x000fea0003800000 */
.L_x_87:
[----:B0----5:R-:W-:Y:S01]  /*3770*/  IMAD.U32 R2, R19, 0x10000, RZ ;  /* 0x0001000013027824 */ /* 0x021fe200078e00ff */
[----:B------:R-:W-:Y:S01]  /*3780*/  ISETP.GT.AND P0, PT, R3, 0x39, PT ;  /* 0x000000390300780c */ /* 0x000fe20003f04270 */
[----:B------:R-:W-:Y:S01]  /*3790*/  @P2 IMAD.MOV.U32 R3, RZ, RZ, R7 ;  /* 0x000000ffff032224 */ /* 0x000fe200078e0007 */
[----:B------:R-:W-:Y:S01]  /*37a0*/  BSSY B1, `(.L_x_89) ;  /* 0x0000009000017945 */ /* 0x000fe20003800000 */
[----:B------:R-:W-:Y:S01]  /*37b0*/  FMUL R13, R2, R57 ;  /* 0x00000039020d7220 */ /* 0x000fe20000400000 */
[----:B------:R-:W-:Y:S01]  /*37c0*/  @P2 IMAD.MOV.U32 R2, RZ, RZ, R6 ;  /* 0x000000ffff022224 */ /* 0x000fe200078e0006 */
[----:B------:R-:W-:Y:S02]  /*37d0*/  ISETP.GT.AND P3, PT, R0, RZ, P0 ;  /* 0x000000ff0000720c */ /* 0x000fe40000764270 */
[----:B------:R-:W-:-:S05]  /*37e0*/  FFMA R13, R52, R56, R13 ;  /* 0x00000038340d7223 */ /* 0x000fca000000000d */
[----:B------:R-:W-:-:S05]  /*37f0*/  F2FP.BF16.F32.PACK_AB R13, RZ, R13 ;  /* 0x0000000dff0d723e */ /* 0x000fca00000010ff */
[----:B------:R0:W-:Y:S01]  /*3800*/  @P2 STG.E.U16 desc[UR36][R2.64+0x70], R13 ;  /* 0x0000700d02002986 */ /* 0x0001e2000c101524 */
[----:B------:R-:W-:Y:S05]  /*3810*/  @!P3 BRA `(.L_x_90) ;  /* 0x000000000004b947 */ /* 0x000fea0003800000 */
[----:B------:R0:W5:Y:S02]  /*3820*/  LDG.E.LTC128B.U16 R19, desc[UR36][R4.64+0x72] ;  /* 0x0000722404137981 */ /* 0x000164000c1e1520 */
.L_x_90:
[----:B------:R-:W-:Y:S05]  /*3830*/  BSYNC B1 ;  /* 0x0000000000017941 */ /* 0x000fea0003800000 */
.L_x_89:
        /* <DEDUP_REMOVED lines=9> */
.L_x_92:
[----:B------:R-:W-:Y:S05]  /*38d0*/  BSYNC B1 ;  /* 0x0000000000017941 */ /* 0x000fea0003800000 */
.L_x_91:
[----:B0----5:R-:W-:Y:S01]  /*38e0*/  IMAD.U32 R2, R19, 0x10000, RZ ;  /* 0x0001000013027824 */ /* 0x021fe200078e00ff */
[----:B------:R-:W-:Y:S01]  /*38f0*/  ISETP.GT.AND P0, PT, R0, 0x8, P0 ;  /* 0x000000080000780c */ /* 0x000fe20000704270 */
[----:B------:R-:W-:Y:S02]  /*3900*/  BSSY B1, `(.L_x_93) ;  /* 0x000000a000017945 */ /* 0x000fe40003800000 */
[----:B------:R-:W-:Y:S01]  /*3910*/  FMUL R3, R2, R57 ;  /* 0x0000003902037220 */ /* 0x000fe20000400000 */
[----:B------:R-:W-:-:S03]  /*3920*/  @P1 IMAD.MOV.U32 R2, RZ, RZ, R10 ;  /* 0x000000ffff021224 */ /* 0x000fc600078e000a */
[----:B------:R-:W-:-:S05]  /*3930*/  FFMA R3, R54, R56, R3 ;  /* 0x0000003836037223 */ /* 0x000fca0000000003 */
[----:B------:R-:W-:-:S04]  /*3940*/  F2FP.BF16.F32.PACK_AB R3, RZ, R3 ;  /* 0x00000003ff03723e */ /* 0x000fc800000010ff */
[----:B----4-:R-:W-:Y:S01]  /*3950*/  PRMT R4, R3, 0x7610, R4 ;  /* 0x0000761003047816 */ /* 0x010fe20000000004 */
[----:B------:R-:W-:-:S05]  /*3960*/  @P1 IMAD.MOV.U32 R3, RZ, RZ, R11 ;  /* 0x000000ffff031224 */ /* 0x000fca00078e000b */
[----:B------:R0:W-:Y:S01]  /*3970*/  @P1 STG.E.U16 desc[UR36][R2.64+0x70], R4 ;  /* 0x0000700402001986 */ /* 0x0001e2000c101524 */
[----:B------:R-:W-:Y:S05]  /*3980*/  @!P0 BRA `(.L_x_94) ;  /* 0x0000000000048947 */ /* 0x000fea0003800000 */
[----:B------:R4:W5:Y:S02]  /*3990*/  LDG.E.LTC128B.U16 R19, desc[UR36][R8.64+0x72] ;  /* 0x0000722408137981 */ /* 0x000964000c1e1520 */
.L_x_94:
[----:B------:R-:W-:Y:S05]  /*39a0*/  BSYNC B1 ;  /* 0x0000000000017941 */ /* 0x000fea0003800000 */
.L_x_93:
[----:B------:R-:W-:Y:S05]  /*39b0*/  @!P0 BRA `(.L_x_95) ;  /* 0x0000000800a88947 */ /* 0x000fea0003800000 */
[----:B-----5:R-:W-:-:S04]  /*39c0*/  IMAD.U32 R0, R19, 0x10000, RZ ;  /* 0x0001000013007824 */ /* 0x020fc800078e00ff */
[----:B------:R-:W-:-:S04]  /*39d0*/  FMUL R0, R0, R57 ;  /* 0x0000003900007220 */ /* 0x000fc80000400000 */
[----:B------:R-:W-:-:S05]  /*39e0*/  FFMA R0, R55, R56, R0 ;  /* 0x0000003837007223 */ /* 0x000fca0000000000 */
[----:B------:R-:W-:-:S05]  /*39f0*/  F2FP.BF16.F32.PACK_AB R0, RZ, R0 ;  /* 0x00000000ff00723e */ /* 0x000fca00000010ff */
[----:B------:R0:W-:Y:S01]  /*3a00*/  STG.E.U16 desc[UR36][R10.64+0x72], R0 ;  /* 0x000072000a007986 */ /* 0x0001e2000c101524 */
[----:B------:R-:W-:Y:S05]  /*3a10*/  BRA `(.L_x_95) ;  /* 0x0000000800907947 */ /* 0x000fea0003800000 */
.L_x_34:
[----:B------:R-:W-:Y:S01]  /*3a20*/  ISETP.GT.AND P0, PT, R3, 0x1, PT ;  /* 0x000000010300780c */ /* 0x000fe20003f04270 */
[----:B------:R-:W-:Y:S01]  /*3a30*/  ULDC.64 UR4, c[0x0][0x5c0] ;  /* 0x0001700000047ab9 */ /* 0x000fe20000000a00 */
[-C--:B------:R-:W-:Y:S01]  /*3a40*/  FMUL R24, R24, R56.reuse ;  /* 0x0000003818187220 */ /* 0x080fe20000400000 */
[-C--:B------:R-:W-:Y:S01]  /*3a50*/  FMUL R25, R25, R56.reuse ;  /* 0x0000003819197220 */ /* 0x080fe20000400000 */
[----:B------:R-:W-:Y:S01]  /*3a60*/  ISETP.GT.AND P3, PT, R0, RZ, P0 ;  /* 0x000000ff0000720c */ /* 0x000fe20000764270 */
[-C--:B------:R-:W-:Y:S01]  /*3a70*/  FMUL R26, R26, R56.reuse ;  /* 0x000000381a1a7220 */ /* 0x080fe20000400000 */
[----:B------:R-:W-:Y:S01]  /*3a80*/  LEA R4, P4, R68, UR4, 0x1 ;  /* 0x0000000444047c11 */ /* 0x000fe2000f8808ff */
[----:B------:R-:W-:Y:S01]  /*3a90*/  FMUL R27, R27, R56 ;  /* 0x000000381b1b7220 */ /* 0x000fe20000400000 */
[----:B------:R-:W-:Y:S01]  /*3aa0*/  F2FP.BF16.F32.PACK_AB R24, RZ, R24 ;  /* 0x00000018ff18723e */ /* 0x000fe200000010ff */
[-C--:B------:R-:W-:Y:S01]  /*3ab0*/  FMUL R28, R28, R56.reuse ;  /* 0x000000381c1c7220 */ /* 0x080fe20000400000 */
[----:B------:R-:W-:Y:S01]  /*3ac0*/  LEA.HI.X R5, R68, UR5, R7, 0x1, P4 ;  /* 0x0000000544057c11 */ /* 0x000fe2000a0f0c07 */
[-C--:B------:R-:W-:Y:S01]  /*3ad0*/  FMUL R29, R29, R56.reuse ;  /* 0x000000381d1d7220 */ /* 0x080fe20000400000 */
[----:B------:R-:W-:Y:S01]  /*3ae0*/  F2FP.BF16.F32.PACK_AB R25, RZ, R25 ;  /* 0x00000019ff19723e */ /* 0x000fe200000010ff */
[-C--:B------:R-:W-:Y:S01]  /*3af0*/  FMUL R30, R30, R56.reuse ;  /* 0x000000381e1e7220 */ /* 0x080fe20000400000 */
[----:B------:R-:W-:Y:S01]  /*3b00*/  SHF.L.U64.HI R75, R74, 0x4, R75 ;  /* 0x000000044a4b7819 */ /* 0x000fe2000001024b */
[----:B------:R-:W-:Y:S01]  /*3b10*/  @P1 STG.E.U16 desc[UR36][R4.64], R24 ;  /* 0x0000001804001986 */ /* 0x000fe2000c101524 */
[----:B------:R-:W-:Y:S01]  /*3b20*/  ISETP.GT.AND P1, PT, R3, 0x8, PT ;  /* 0x000000080300780c */ /* 0x000fe20003f24270 */
[----:B------:R-:W-:Y:S01]  /*3b30*/  FMUL R31, R31, R56 ;  /* 0x000000381f1f7220 */ /* 0x000fe20000400000 */
[----:B------:R-:W-:Y:S01]  /*3b40*/  ISETP.GT.AND P4, PT, R0, 0x8, P0 ;  /* 0x000000080000780c */ /* 0x000fe20000784270 */
[----:B------:R-:W-:Y:S01]  /*3b50*/  @P3 STG.E.U16 desc[UR36][R4.64+0x2], R25 ;  /* 0x0000021904003986 */ /* 0x000fe2000c101524 */
[----:B------:R-:W-:Y:S01]  /*3b60*/  LEA R6, P3, R74, R4, 0x4 ;  /* 0x000000044a067211 */ /* 0x000fe200078620ff */
[-C--:B------:R-:W-:Y:S01]  /*3b70*/  FMUL R32, R32, R56.reuse ;  /* 0x0000003820207220 */ /* 0x080fe20000400000 */
[C---:B------:R-:W-:Y:S01]  /*3b80*/  ISETP.GT.AND P2, PT, R0.reuse, 0x8, P2 ;  /* 0x000000080000780c */ /* 0x040fe20001744270 */
[-C--:B------:R-:W-:Y:S01]  /*3b90*/  FMUL R33, R33, R56.reuse ;  /* 0x0000003821217220 */ /* 0x080fe20000400000 */
[----:B------:R-:W-:Y:S01]  /*3ba0*/  ISETP.GT.AND P0, PT, R3, 0x9, PT ;  /* 0x000000090300780c */ /* 0x000fe20003f04270 */
[----:B------:R-:W-:Y:S01]  /*3bb0*/  IMAD.X R7, R75, 0x1, R5, P3 ;  /* 0x000000014b077824 */ /* 0x000fe200018e0605 */
[----:B------:R-:W-:Y:S01]  /*3bc0*/  ISETP.GT.AND P5, PT, R0, RZ, P1 ;  /* 0x000000ff0000720c */ /* 0x000fe20000fa4270 */
[-C--:B------:R-:W-:Y:S01]  /*3bd0*/  FMUL R34, R34, R56.reuse ;  /* 0x0000003822227220 */ /* 0x080fe20000400000 */
[----:B------:R-:W-:Y:S01]  /*3be0*/  ISETP.GT.AND P3, PT, R0, RZ, P0 ;  /* 0x000000ff0000720c */ /* 0x000fe20000764270 */
[----:B------:R-:W-:Y:S01]  /*3bf0*/  FMUL R35, R35, R56 ;  /* 0x0000003823237220 */ /* 0x000fe20000400000 */
[----:B------:R-:W-:Y:S01]  /*3c00*/  F2FP.BF16.F32.PACK_AB R26, RZ, R26 ;  /* 0x0000001aff1a723e */ /* 0x000fe200000010ff */
[-C--:B------:R-:W-:Y:S01]  /*3c10*/  FMUL R36, R36, R56.reuse ;  /* 0x0000003824247220 */ /* 0x080fe20000400000 */
[----:B------:R-:W-:Y:S01]  /*3c20*/  F2FP.BF16.F32.PACK_AB R27, RZ, R27 ;  /* 0x0000001bff1b723e */ /* 0x000fe200000010ff */
[----:B------:R-:W-:Y:S01]  /*3c30*/  FMUL R37, R37, R56 ;  /* 0x0000003825257220 */ /* 0x000fe20000400000 */
[----:B------:R-:W-:Y:S01]  /*3c40*/  F2FP.BF16.F32.PACK_AB R28, RZ, R28 ;  /* 0x0000001cff1c723e */ /* 0x000fe200000010ff */
[----:B------:R-:W-:Y:S01]  /*3c50*/  @P2 STG.E.U16 desc[UR36][R6.64], R26 ;  /* 0x0000001a06002986 */ /* 0x000fe2000c101524 */
[----:B------:R-:W-:Y:S01]  /*3c60*/  F2FP.BF16.F32.PACK_AB R29, RZ, R29 ;  /* 0x0000001dff1d723e */ /* 0x000fe200000010ff */
[-C--:B------:R-:W-:Y:S01]  /*3c70*/  FMUL R38, R38, R56.reuse ;  /* 0x0000003826267220 */ /* 0x080fe20000400000 */
[C---:B------:R-:W-:Y:S01]  /*3c80*/  ISETP.GT.AND P2, PT, R0.reuse, 0x8, P1 ;  /* 0x000000080000780c */ /* 0x040fe20000f44270 */
[----:B------:R-:W-:Y:S01]  /*3c90*/  @P4 STG.E.U16 desc[UR36][R6.64+0x2], R27 ;  /* 0x0000021b06004986 */ /* 0x000fe2000c101524 */
[----:B------:R-:W-:Y:S01]  /*3ca0*/  ISETP.GT.AND P1, PT, R3, 0x10, PT ;  /* 0x000000100300780c */ /* 0x000fe20003f24270 */
[----:B------:R-:W-:Y:S01]  /*3cb0*/  FMUL R39, R39, R56 ;  /* 0x0000003827277220 */ /* 0x000fe20000400000 */
[----:B------:R-:W-:Y:S01]  /*3cc0*/  F2FP.BF16.F32.PACK_AB R30, RZ, R30 ;  /* 0x0000001eff1e723e */ /* 0x000fe200000010ff */
[----:B------:R-:W-:Y:S01]  /*3cd0*/  @P5 STG.E.U16 desc[UR36][R4.64+0x10], R28 ;  /* 0x0000101c04005986 */ /* 0x000fe2000c101524 */
[----:B------:R-:W-:Y:S01]  /*3ce0*/  ISETP.GT.AND P4, PT, R0, RZ, P1 ;  /* 0x000000ff0000720c */ /* 0x000fe20000f84270 */
[-C--:B------:R-:W-:Y:S01]  /*3cf0*/  FMUL R40, R40, R56.reuse ;  /* 0x0000003828287220 */ /* 0x080fe20000400000 */
[----:B------:R-:W-:Y:S01]  /*3d00*/  F2FP.BF16.F32.PACK_AB R31, RZ, R31 ;  /* 0x0000001fff1f723e */ /* 0x000fe200000010ff */
[----:B------:R-:W-:Y:S01]  /*3d10*/  @P3 STG.E.U16 desc[UR36][R4.64+0x12], R29 ;  /* 0x0000121d04003986 */ /* 0x000fe2000c101524 */
[----:B------:R-:W-:Y:S01]  /*3d20*/  ISETP.GT.AND P3, PT, R0, 0x8, P0 ;  /* 0x000000080000780c */ /* 0x000fe20000764270 */
[----:B------:R-:W-:Y:S01]  /*3d30*/  FMUL R41, R41, R56 ;  /* 0x0000003829297220 */ /* 0x000fe20000400000 */
[----:B------:R-:W-:Y:S01]  /*3d40*/  ISETP.GT.AND P0, PT, R3, 0x11, PT ;  /* 0x000000110300780c */ /* 0x000fe20003f04270 */
[----:B------:R-:W-:Y:S01]  /*3d50*/  @P2 STG.E.U16 desc[UR36][R6.64+0x10], R30 ;  /* 0x0000101e06002986 */ /* 0x000fe2000c101524 */
[----:B------:R-:W-:Y:S01]  /*3d60*/  F2FP.BF16.F32.PACK_AB R32, RZ, R32 ;  /* 0x00000020ff20723e */ /* 0x000fe200000010ff */
[-C--:B------:R-:W-:Y:S01]  /*3d70*/  FMUL R42, R42, R56.reuse ;  /* 0x000000382a2a7220 */ /* 0x080fe20000400000 */
[C---:B------:R-:W-:Y:S01]  /*3d80*/  ISETP.GT.AND P5, PT, R0.reuse, RZ, P0 ;  /* 0x000000ff0000720c */ /* 0x040fe200007a4270 */
[-C--:B------:R-:W-:Y:S01]  /*3d90*/  FMUL R43, R43, R56.reuse ;  /* 0x000000382b2b7220 */ /* 0x080fe20000400000 */
[----:B------:R-:W-:Y:S01]  /*3da0*/  ISETP.GT.AND P2, PT, R0, 0x8, P1 ;  /* 0x000000080000780c */ /* 0x000fe20000f44270 */
[-C--:B------:R-:W-:Y:S01]  /*3db0*/  FMUL R44, R44, R56.reuse ;  /* 0x000000382c2c7220 */ /* 0x080fe20000400000 */
[----:B------:R-:W-:Y:S01]  /*3dc0*/  ISETP.GT.AND P1, PT, R3, 0x18, PT ;  /* 0x000000180300780c */ /* 0x000fe20003f24270 */
[-C--:B------:R-:W-:Y:S01]  /*3dd0*/  FMUL R45, R45, R56.reuse ;  /* 0x000000382d2d7220 */ /* 0x080fe20000400000 */
[----:B------:R-:W-:Y:S01]  /*3de0*/  F2FP.BF16.F32.PACK_AB R33, RZ, R33 ;  /* 0x00000021ff21723e */ /* 0x000fe200000010ff */
[----:B------:R-:W-:Y:S01]  /*3df0*/  @P3 STG.E.U16 desc[UR36][R6.64+0x12], R31 ;  /* 0x0000121f06003986 */ /* 0x000fe2000c101524 */
[----:B------:R-:W-:Y:S01]  /*3e00*/  ISETP.GT.AND P3, PT, R0, 0x8, P0 ;  /* 0x000000080000780c */ /* 0x000fe20000764270 */
[-C--:B------:R-:W-:Y:S01]  /*3e10*/  FMUL R46, R46, R56.reuse ;  /* 0x000000382e2e7220 */ /* 0x080fe20000400000 */
[----:B------:R-:W-:Y:S01]  /*3e20*/  ISETP.GT.AND P0, PT, R3, 0x19, PT ;  /* 0x000000190300780c */ /* 0x000fe20003f04270 */
[----:B------:R-:W-:Y:S01]  /*3e30*/  @P4 STG.E.U16 desc[UR36][R4.64+0x20], R32 ;  /* 0x0000202004004986 */ /* 0x000fe2000c101524 */
[C---:B------:R-:W-:Y:S01]  /*3e40*/  ISETP.GT.AND P4, PT, R0.reuse, RZ, P1 ;  /* 0x000000ff0000720c */ /* 0x040fe20000f84270 */
[----:B------:R-:W-:Y:S01]  /*3e50*/  FMUL R47, R47, R56 ;  /* 0x000000382f2f7220 */ /* 0x000fe20000400000 */
[----:B------:R-:W-:Y:S01]  /*3e60*/  F2FP.BF16.F32.PACK_AB R34, RZ, R34 ;  /* 0x00000022ff22723e */ /* 0x000fe200000010ff */
[----:B------:R-:W-:Y:S01]  /*3e70*/  @P5 STG.E.U16 desc[UR36][R4.64+0x22], R33 ;  /* 0x0000222104005986 */ /* 0x000fe2000c101524 */
[----:B------:R-:W-:Y:S01]  /*3e80*/  ISETP.GT.AND P5, PT, R0, RZ, P0 ;  /* 0x000000ff0000720c */ /* 0x000fe200007a4270 */
[----:B------:R-:W-:Y:S01]  /*3e90*/  FMUL R48, R48, R56 ;  /* 0x0000003830307220 */ /* 0x000fe20000400000 */
[----:B------:R-:W-:Y:S01]  /*3ea0*/  F2FP.BF16.F32.PACK_AB R35, RZ, R35 ;  /* 0x00000023ff23723e */ /* 0x000fe200000010ff */
[----:B------:R-:W-:Y:S01]  /*3eb0*/  @P2 STG.E.U16 desc[UR36][R6.64+0x20], R34 ;  /* 0x0000202206002986 */ /* 0x000fe2000c101524 */
[----:B------:R-:W-:Y:S01]  /*3ec0*/  F2FP.BF16.F32.PACK_AB R36, RZ, R36 ;  /* 0x00000024ff24723e */ /* 0x000fe200000010ff */
[-C--:B------:R-:W-:Y:S01]  /*3ed0*/  FMUL R49, R49, R56.reuse ;  /* 0x0000003831317220 */ /* 0x080fe20000400000 */
[----:B------:R-:W-:Y:S01]  /*3ee0*/  ISETP.GT.AND P2, PT, R0, 0x8, P1 ;  /* 0x000000080000780c */ /* 0x000fe20000f44270 */
[----:B------:R-:W-:Y:S01]  /*3ef0*/  @P3 STG.E.U16 desc[UR36][R6.64+0x22], R35 ;  /* 0x0000222306003986 */ /* 0x000fe2000c101524 */
[----:B------:R-:W-:Y:S01]  /*3f00*/  ISETP.GT.AND P1, PT, R3, 0x20, PT ;  /* 0x000000200300780c */ /* 0x000fe20003f24270 */
[-C--:B------:R-:W-:Y:S01]  /*3f10*/  FMUL R50, R50, R56.reuse ;  /* 0x0000003832327220 */ /* 0x080fe20000400000 */
[----:B------:R-:W-:Y:S01]  /*3f20*/  F2FP.BF16.F32.PACK_AB R37, RZ, R37 ;  /* 0x00000025ff25723e */ /* 0x000fe200000010ff */
[----:B------:R-:W-:Y:S01]  /*3f30*/  @P4 STG.E.U16 desc[UR36][R4.64+0x30], R36 ;  /* 0x0000302404004986 */ /* 0x000fe2000c101524 */
[C---:B------:R-:W-:Y:S01]  /*3f40*/  ISETP.GT.AND P3, PT, R0.reuse, 0x8, P0 ;  /* 0x000000080000780c */ /* 0x040fe20000764270 */
[-C--:B------:R-:W-:Y:S01]  /*3f50*/  FMUL R51, R51, R56.reuse ;  /* 0x0000003833337220 */ /* 0x080fe20000400000 */
[----:B------:R-:W-:Y:S01]  /*3f60*/  ISETP.GT.AND P0, PT, R3, 0x21, PT ;  /* 0x000000210300780c */ /* 0x000fe20003f04270 */
[----:B------:R-:W-:Y:S01]  /*3f70*/  @P5 STG.E.U16 desc[UR36][R4.64+0x32], R37 ;  /* 0x0000322504005986 */ /* 0x000fe2000c101524 */
        /* <DEDUP_REMOVED lines=10> */
[----:B------:R-:W-:-:S02]  /*4020*/  F2FP.BF16.F32.PACK_AB R41, RZ, R41 ;  /* 0x00000029ff29723e */ /* 0x000fc400000010ff */
[C---:B------:R-:W-:Y:S01]  /*4030*/  ISETP.GT.AND P1, PT, R0.reuse, 0x8, P1 ;  /* 0x000000080000780c */ /* 0x040fe20000f24270 */
[----:B------:R-:W-:Y:S01]  /*4040*/  @P3 STG.E.U16 desc[UR36][R6.64+0x32], R39 ;  /* 0x0000322706003986 */ /* 0x000fe2000c101524 */
[C---:B------:R-:W-:Y:S02]  /*4050*/  ISETP.GT.AND P2, PT, R0.reuse, 0x8, P0 ;  /* 0x000000080000780c */ /* 0x040fe40000744270 */
[C---:B------:R-:W-:Y:S01]  /*4060*/  ISETP.GT.AND P0, PT, R3.reuse, 0x29, PT ;  /* 0x000000290300780c */ /* 0x040fe20003f04270 */
[----:B------:R-:W-:Y:S01]  /*4070*/  @P4 STG.E.U16 desc[UR36][R4.64+0x40], R40 ;  /* 0x0000402804004986 */ /* 0x000fe2000c101524 */
[----:B------:R-:W-:Y:S02]  /*4080*/  ISETP.GT.AND P4, PT, R3, 0x28, PT ;  /* 0x000000280300780c */ /* 0x000fe40003f84270 */
[----:B------:R-:W-:Y:S01]  /*4090*/  F2FP.BF16.F32.PACK_AB R42, RZ, R42 ;  /* 0x0000002aff2a723e */ /* 0x000fe200000010ff */
[----:B------:R-:W-:Y:S01]  /*40a0*/  @P5 STG.E.U16 desc[UR36][R4.64+0x42], R41 ;  /* 0x0000422904005986 */ /* 0x000fe2000c101524 */
[----:B------:R-:W-:-:S02]  /*40b0*/  ISETP.GT.AND P5, PT, R0, RZ, P4 ;  /* 0x000000ff0000720c */ /* 0x000fc400027a4270 */
[C---:B------:R-:W-:Y:S01]  /*40c0*/  ISETP.GT.AND P3, PT, R0.reuse, RZ, P0 ;  /* 0x000000ff0000720c */ /* 0x040fe20000764270 */
[----:B------:R-:W-:Y:S01]  /*40d0*/  @P1 STG.E.U16 desc[UR36][R6.64+0x40], R42 ;  /* 0x0000402a06001986 */ /* 0x000fe2000c101524 */
[----:B------:R-:W-:Y:S02]  /*40e0*/  F2FP.BF16.F32.PACK_AB R43, RZ, R43 ;  /* 0x0000002bff2b723e */ /* 0x000fe400000010ff */
[----:B------:R-:W-:Y:S02]  /*40f0*/  F2FP.BF16.F32.PACK_AB R44, RZ, R44 ;  /* 0x0000002cff2c723e */ /* 0x000fe400000010ff */
[C---:B------:R-:W-:Y:S01]  /*4100*/  ISETP.GT.AND P4, PT, R0.reuse, 0x8, P4 ;  /* 0x000000080000780c */ /* 0x040fe20002784270 */
[----:B------:R-:W-:Y:S01]  /*4110*/  @P2 STG.E.U16 desc[UR36][R6.64+0x42], R43 ;  /* 0x0000422b06002986 */ /* 0x000fe2000c101524 */
[----:B------:R-:W-:Y:S02]  /*4120*/  F2FP.BF16.F32.PACK_AB R45, RZ, R45 ;  /* 0x0000002dff2d723e */ /* 0x000fe400000010ff */
[----:B------:R-:W-:Y:S01]  /*4130*/  ISETP.GT.AND P2, PT, R3, 0x31, PT ;  /* 0x000000310300780c */ /* 0x000fe20003f44270 */
[----:B------:R-:W-:Y:S01]  /*4140*/  @P5 STG.E.U16 desc[UR36][R4.64+0x50], R44 ;  /* 0x0000502c04005986 */ /* 0x000fe2000c101524 */
[----:B------:R-:W-:-:S02]  /*4150*/  ISETP.GT.AND P5, PT, R0, 0x8, P0 ;  /* 0x000000080000780c */ /* 0x000fc400007a4270 */
[C---:B------:R-:W-:Y:S01]  /*4160*/  ISETP.GT.AND P1, PT, R3.reuse, 0x38, PT ;  /* 0x000000380300780c */ /* 0x040fe20003f24270 */
[----:B------:R-:W-:Y:S01]  /*4170*/  @P3 STG.E.U16 desc[UR36][R4.64+0x52], R45 ;  /* 0x0000522d04003986 */ /* 0x000fe2000c101524 */
[C---:B------:R-:W-:Y:S02]  /*4180*/  ISETP.GT.AND P3, PT, R3.reuse, 0x30, PT ;  /* 0x000000300300780c */ /* 0x040fe40003f64270 */
[----:B------:R-:W-:Y:S01]  /*4190*/  ISETP.GT.AND P0, PT, R3, 0x39, PT ;  /* 0x000000390300780c */ /* 0x000fe20003f04270 */
[----:B------:R-:W-:Y:S01]  /*41a0*/  @P4 IMAD.MOV.U32 R2, RZ, RZ, R6 ;  /* 0x000000ffff024224 */ /* 0x000fe200078e0006 */
[----:B------:R-:W-:Y:S01]  /*41b0*/  F2FP.BF16.F32.PACK_AB R46, RZ, R46 ;  /* 0x0000002eff2e723e */ /* 0x000fe200000010ff */
[----:B------:R-:W-:Y:S01]  /*41c0*/  @P4 IMAD.MOV.U32 R3, RZ, RZ, R7 ;  /* 0x000000ffff034224 */ /* 0x000fe200078e0007 */
[----:B------:R-:W-:Y:S02]  /*41d0*/  F2FP.BF16.F32.PACK_AB R47, RZ, R47 ;  /* 0x0000002fff2f723e */ /* 0x000fe400000010ff */
[----:B------:R-:W-:-:S02]  /*41e0*/  F2FP.BF16.F32.PACK_AB R48, RZ, R48 ;  /* 0x00000030ff30723e */ /* 0x000fc400000010ff */
[----:B------:R1:W-:Y:S01]  /*41f0*/  @P4 STG.E.U16 desc[UR36][R2.64+0x50], R46 ;  /* 0x0000502e02004986 */ /* 0x0003e2000c101524 */
[C---:B------:R-:W-:Y:S02]  /*4200*/  ISETP.GT.AND P4, PT, R0.reuse, RZ, P2 ;  /* 0x000000ff0000720c */ /* 0x040fe40001784270 */
[----:B------:R-:W-:Y:S02]  /*4210*/  F2FP.BF16.F32.PACK_AB R49, RZ, R49 ;  /* 0x00000031ff31723e */ /* 0x000fe400000010ff */
[----:B------:R-:W-:Y:S02]  /*4220*/  ISETP.GT.AND P2, PT, R0, 0x8, P2 ;  /* 0x000000080000780c */ /* 0x000fe40001744270 */
[----:B------:R-:W-:Y:S02]  /*4230*/  F2FP.BF16.F32.PACK_AB R50, RZ, R50 ;  /* 0x00000032ff32723e */ /* 0x000fe400000010ff */
[----:B------:R-:W-:Y:S02]  /*4240*/  F2FP.BF16.F32.PACK_AB R51, RZ, R51 ;  /* 0x00000033ff33723e */ /* 0x000fe400000010ff */
[----:B------:R-:W-:Y:S01]  /*4250*/  F2FP.BF16.F32.PACK_AB R52, RZ, R52 ;  /* 0x00000034ff34723e */ /* 0x000fe200000010ff */
[----:B-1----:R-:W-:Y:S01]  /*4260*/  @P5 IMAD.MOV.U32 R2, RZ, RZ, R6 ;  /* 0x000000ffff025224 */ /* 0x002fe200078e0006 */
[----:B------:R-:W-:Y:S01]  /*4270*/  F2FP.BF16.F32.PACK_AB R53, RZ, R53 ;  /* 0x00000035ff35723e */ /* 0x000fe200000010ff */
[----:B------:R-:W-:Y:S01]  /*4280*/  @P5 IMAD.MOV.U32 R3, RZ, RZ, R7 ;  /* 0x000000ffff035224 */ /* 0x000fe200078e0007 */
[----:B------:R-:W-:-:S02]  /*4290*/  F2FP.BF16.F32.PACK_AB R54, RZ, R54 ;  /* 0x00000036ff36723e */ /* 0x000fc400000010ff */
[----:B------:R-:W-:Y:S02]  /*42a0*/  F2FP.BF16.F32.PACK_AB R55, RZ, R55 ;  /* 0x00000037ff37723e */ /* 0x000fe400000010ff */
[----:B------:R1:W-:Y:S01]  /*42b0*/  @P5 STG.E.U16 desc[UR36][R2.64+0x52], R47 ;  /* 0x0000522f02005986 */ /* 0x0003e2000c101524 */
[C---:B------:R-:W-:Y:S02]  /*42c0*/  ISETP.GT.AND P5, PT, R0.reuse, RZ, P3 ;  /* 0x000000ff0000720c */ /* 0x040fe40001fa4270 */
[----:B------:R-:W-:-:S11]  /*42d0*/  ISETP.GT.AND P3, PT, R0, 0x8, P3 ;  /* 0x000000080000780c */ /* 0x000fd60001f64270 */
[----:B-1----:R-:W-:Y:S02]  /*42e0*/  @P5 IMAD.MOV.U32 R2, RZ, RZ, R4 ;  /* 0x000000ffff025224 */ /* 0x002fe400078e0004 */
[----:B------:R-:W-:-:S05]  /*42f0*/  @P5 IMAD.MOV.U32 R3, RZ, RZ, R5 ;  /* 0x000000ffff035224 */ /* 0x000fca00078e0005 */
[----:B------:R1:W-:Y:S01]  /*4300*/  @P5 STG.E.U16 desc[UR36][R2.64+0x60], R48 ;  /* 0x0000603002005986 */ /* 0x0003e2000c101524 */
[C---:B------:R-:W-:Y:S02]  /*4310*/  ISETP.GT.AND P5, PT, R0.reuse, RZ, P0 ;  /* 0x000000ff0000720c */ /* 0x040fe400007a4270 */
[----:B------:R-:W-:Y:S01]  /*4320*/  ISETP.GT.AND P0, PT, R0, 0x8, P0 ;  /* 0x000000080000780c */ /* 0x000fe20000704270 */
[----:B-1----:R-:W-:Y:S02]  /*4330*/  @P4 IMAD.MOV.U32 R2, RZ, RZ, R4 ;  /* 0x000000ffff024224 */ /* 0x002fe400078e0004 */
[----:B------:R-:W-:-:S05]  /*4340*/  @P4 IMAD.MOV.U32 R3, RZ, RZ, R5 ;  /* 0x000000ffff034224 */ /* 0x000fca00078e0005 */
[----:B------:R1:W-:Y:S01]  /*4350*/  @P4 STG.E.U16 desc[UR36][R2.64+0x62], R49 ;  /* 0x0000623102004986 */ /* 0x0003e2000c101524 */
[C---:B------:R-:W-:Y:S02]  /*4360*/  ISETP.GT.AND P4, PT, R0.reuse, RZ, P1 ;  /* 0x000000ff0000720c */ /* 0x040fe40000f84270 */
[----:B------:R-:W-:Y:S01]  /*4370*/  ISETP.GT.AND P1, PT, R0, 0x8, P1 ;  /* 0x000000080000780c */ /* 0x000fe20000f24270 */
[----:B-1----:R-:W-:Y:S02]  /*4380*/  @P3 IMAD.MOV.U32 R2, RZ, RZ, R6 ;  /* 0x000000ffff023224 */ /* 0x002fe400078e0006 */
[----:B------:R-:W-:-:S05]  /*4390*/  @P3 IMAD.MOV.U32 R3, RZ, RZ, R7 ;  /* 0x000000ffff033224 */ /* 0x000fca00078e0007 */
[----:B------:R1:W-:Y:S02]  /*43a0*/  @P3 STG.E.U16 desc[UR36][R2.64+0x60], R50 ;  /* 0x0000603202003986 */ /* 0x0003e4000c101524 */
[----:B-1----:R-:W-:Y:S02]  /*43b0*/  @P2 IMAD.MOV.U32 R2, RZ, RZ, R6 ;  /* 0x000000ffff022224 */ /* 0x002fe400078e0006 */
[----:B------:R-:W-:-:S05]  /*43c0*/  @P2 IMAD.MOV.U32 R3, RZ, RZ, R7 ;  /* 0x000000ffff032224 */ /* 0x000fca00078e0007 */
[----:B------:R1:W-:Y:S02]  /*43d0*/  @P2 STG.E.U16 desc[UR36][R2.64+0x62], R51 ;  /* 0x0000623302002986 */ /* 0x0003e4000c101524 */
[----:B-1----:R-:W-:Y:S02]  /*43e0*/  @P4 IMAD.MOV.U32 R2, RZ, RZ, R4 ;  /* 0x000000ffff024224 */ /* 0x002fe400078e0004 */
[----:B------:R-:W-:-:S05]  /*43f0*/  @P4 IMAD.MOV.U32 R3, RZ, RZ, R5 ;  /* 0x000000ffff034224 */ /* 0x000fca00078e0005 */
[----:B------:R1:W-:Y:S04]  /*4400*/  @P4 STG.E.U16 desc[UR36][R2.64+0x70], R52 ;  /* 0x0000703402004986 */ /* 0x0003e8000c101524 */
[----:B------:R2:W-:Y:S01]  /*4410*/  @P5 STG.E.U16 desc[UR36][R4.64+0x72], R53 ;  /* 0x0000723504005986 */ /* 0x0005e2000c101524 */
[----:B-1----:R-:W-:Y:S02]  /*4420*/  @P1 IMAD.MOV.U32 R2, RZ, RZ, R6 ;  /* 0x000000ffff021224 */ /* 0x002fe400078e0006 */
[----:B------:R-:W-:-:S05]  /*4430*/  @P1 IMAD.MOV.U32 R3, RZ, RZ, R7 ;  /* 0x000000ffff031224 */ /* 0x000fca00078e0007 */
[----:B------:R2:W-:Y:S04]  /*4440*/  @P1 STG.E.U16 desc[UR36][R2.64+0x70], R54 ;  /* 0x0000703602001986 */ /* 0x0005e8000c101524 */
[----:B------:R2:W-:Y:S02]  /*4450*/  @P0 STG.E.U16 desc[UR36][R6.64+0x72], R55 ;  /* 0x0000723706000986 */ /* 0x0005e4000c101524 */
.L_x_95:
[----:B------:R-:W-:Y:S05]  /*4460*/  BSYNC B0 ;  /* 0x0000000000007941 */ /* 0x000fea0003800000 */
.L_x_33:
[----:B0-2---:R-:W2:Y:S01]  /*4470*/  LDL.64 R2, [R1] ;  /* 0x0000000001027983 */ /* 0x005ea20000100a00 */
[----:B------:R-:W-:Y:S01]  /*4480*/  ULDC.64 UR4, c[0x0][0x650] ;  /* 0x0001940000047ab9 */ /* 0x000fe20000000a00 */
[----:B------:R0:W-:Y:S01]  /*4490*/  SYNCS.ARRIVE.TRANS64.A1T0 RZ, [R64+UR47], RZ ;  /* 0x000000ff40ff79a7 */ /* 0x0001e2000810002f */
[----:B------:R-:W-:Y:S01]  /*44a0*/  PRMT R0, RZ, 0x7610, R0 ;  /* 0x00007610ff007816 */ /* 0x000fe20000000000 */
[----:B-----5:R-:W-:Y:S02]  /*44b0*/  IMAD.MOV.U32 R19, RZ, RZ, -0x1 ;  /* 0xffffffffff137424 */ /* 0x020fe400078e00ff */
[----:B------:R-:W-:Y:S01]  /*44c0*/  IMAD.MOV.U32 R22, RZ, RZ, -0x1 ;  /* 0xffffffffff167424 */ /* 0x000fe200078e00ff */
[----:B--2---:R-:W-:-:S04]  /*44d0*/  LEA R18, P0, R2, R18, 0x1 ;  /* 0x0000001202127211 */ /* 0x004fc800078008ff */
[----:B------:R-:W-:Y:S01]  /*44e0*/  LEA.HI.X R17, R2, R17, R23, 0x1, P0 ;  /* 0x0000001102117211 */ /* 0x000fe200000f0c17 */
[----:B------:R-:W-:Y:S01]  /*44f0*/  IMAD.MOV.U32 R2, RZ, RZ, -0x1 ;  /* 0xffffffffff027424 */ /* 0x000fe200078e00ff */
[----:B------:R-:W-:-:S04]  /*4500*/  ISETP.GE.U32.AND P0, PT, R18, UR4, PT ;  /* 0x0000000412007c0c */ /* 0x000fc8000bf06070 */
[----:B------:R-:W-:-:S13]  /*4510*/  ISETP.GE.U32.AND.EX P0, PT, R17, UR5, PT, P0 ;  /* 0x0000000511007c0c */ /* 0x000fda000bf06100 */
[----:B0-----:R-:W-:Y:S05]  /*4520*/  @P0 BRA `(.L_x_96) ;  /* 0x0000000400700947 */ /* 0x001fea0003800000 */
[----:B-1----:R-:W0:Y:S01]  /*4530*/  S2R R10, SR_CTAID.X ;  /* 0x00000000000a7919 */ /* 0x002e220000002500 */
[----:B---34-:R-:W1:Y:S01]  /*4540*/  LDC.64 R8, c[0x0][0x628] ;  /* 0x00018a00ff087b82 */ /* 0x018e620000000a00 */
[----:B------:R-:W-:Y:S01]  /*4550*/  ULDC UR4, c[0x0][0x150] ;  /* 0x0000540000047ab9 */ /* 0x000fe20000000800 */
[----:B------:R-:W-:Y:S01]  /*4560*/  IMAD.MOV.U32 R6, RZ, RZ, R18 ;  /* 0x000000ffff067224 */ /* 0x000fe200078e0012 */
[----:B------:R-:W2:Y:S01]  /*4570*/  S2R R20, SR_CTAID.Y ;  /* 0x0000000000147919 */ /* 0x000ea20000002600 */
[----:B------:R-:W-:-:S04]  /*4580*/  IMAD.MOV.U32 R7, RZ, RZ, R17 ;  /* 0x000000ffff077224 */ /* 0x000fc800078e0011 */
[----:B------:R-:W3:Y:S08]  /*4590*/  LDC R15, c[0x0][0x144] ;  /* 0x00005100ff0f7b82 */ /* 0x000ef00000000800 */
[----:B------:R-:W4:Y:S08]  /*45a0*/  LDC R0, c[0x0][0x630] ;  /* 0x00018c00ff007b82 */ /* 0x000f300000000800 */
[----:B------:R-:W2:Y:S01]  /*45b0*/  LDC.64 R12, c[0x0][0x620] ;  /* 0x00018800ff0c7b82 */ /* 0x000ea20000000a00 */
[----:B-1----:R-:W-:-:S04]  /*45c0*/  ISETP.NE.U32.AND P0, PT, R8, RZ, PT ;  /* 0x000000ff0800720c */ /* 0x002fc80003f05070 */
[----:B------:R-:W-:Y:S02]  /*45d0*/  ISETP.NE.AND.EX P0, PT, R9, RZ, PT, P0 ;  /* 0x000000ff0900720c */ /* 0x000fe40003f05300 */
[----:B0-----:R-:W-:-:S05]  /*45e0*/  I2FP.F32.U32 R2, R10 ;  /* 0x0000000a00027245 */ /* 0x001fca0000201000 */
[----:B------:R-:W-:-:S04]  /*45f0*/  FMUL R2, R2, UR4 ;  /* 0x0000000402027c20 */ /* 0x000fc80008400000 */
[----:B------:R0:W1:Y:S02]  /*4600*/  F2I.U32.TRUNC.NTZ R14, R2 ;  /* 0x00000002000e7305 */ /* 0x000064000020f000 */
[----:B---34-:R-:W-:Y:S05]  /*4610*/  @!P0 BRA `(.L_x_97) ;  /* 0x0000000000288947 */ /* 0x018fea0003800000 */
[----:B------:R-:W3:Y:S02]  /*4620*/  LDC R3, c[0x0][0x634] ;  /* 0x00018d00ff037b82 */ /* 0x000ee40000000800 */
[----:B---3--:R-:W-:-:S05]  /*4630*/  IADD3 R7, P0, R18, R3, RZ ;  /* 0x0000000312077210 */ /* 0x008fca0007f1e0ff */
[----:B------:R-:W-:-:S04]  /*4640*/  IMAD.X R11, RZ, RZ, R17, P0 ;  /* 0x000000ffff0b7224 */ /* 0x000fc800000e0611 */
[----:B0-----:R-:W-:-:S04]  /*4650*/  IMAD.WIDE.U32 R2, R11, R8, RZ ;  /* 0x000000080b027225 */ /* 0x001fc800078e00ff */
[----:B------:R-:W-:-:S04]  /*4660*/  IMAD.WIDE.U32 R4, P0, R7, R9, R2 ;  /* 0x0000000907047225 */ /* 0x000fc80007800002 */
[----:B------:R-:W-:-:S04]  /*4670*/  IMAD.WIDE.U32 R2, R7, R8, RZ ;  /* 0x0000000807027225 */ /* 0x000fc800078e00ff */
[----:B------:R-:W-:Y:S01]  /*4680*/  IMAD.X R7, RZ, RZ, RZ, P0 ;  /* 0x000000ffff077224 */ /* 0x000fe200000e06ff */
[----:B------:R-:W-:Y:S01]  /*4690*/  IADD3 RZ, P0, R3, R4, RZ ;  /* 0x0000000403ff7210 */ /* 0x000fe20007f1e0ff */
[----:B------:R-:W-:-:S04]  /*46a0*/  IMAD.MOV.U32 R6, RZ, RZ, R5 ;  /* 0x000000ffff067224 */ /* 0x000fc800078e0005 */
[----:B------:R-:W-:-:S08]  /*46b0*/  IMAD.WIDE.U32.X R6, R11, R9, R6, P0 ;  /* 0x000000090b067225 */ /* 0x000fd000000e0406 */
.L_x_97:
[----:B------:R-:W3:Y:S01]  /*46c0*/  LDC.64 R26, c[0x0][0x640] ;  /* 0x00019000ff1a7b82 */ /* 0x000ee20000000a00 */
[-C--:B------:R-:W-:Y:S01]  /*46d0*/  SHF.R.U64 R11, R6, R0.reuse, R7 ;  /* 0x00000000060b7219 */ /* 0x080fe20000001207 */
[----:B------:R-:W-:Y:S01]  /*46e0*/  IMAD.MOV.U32 R19, RZ, RZ, R17 ;  /* 0x000000ffff137224 */ /* 0x000fe200078e0011 */
[----:B------:R-:W-:Y:S01]  /*46f0*/  SHF.R.U32.HI R0, RZ, R0, R7 ;  /* 0x00000000ff007219 */ /* 0x000fe20000011607 */
[----:B-1----:R-:W-:Y:S01]  /*4700*/  IMAD.MOV R14, RZ, RZ, -R14 ;  /* 0x000000ffff0e7224 */ /* 0x002fe200078e0a0e */
[----:B------:R-:W-:Y:S01]  /*4710*/  IADD3 R5, P0, RZ, -R11, RZ ;  /* 0x8000000bff057210 */ /* 0x000fe20007f1e0ff */
[----:B------:R-:W-:Y:S01]  /*4720*/  ULDC UR4, c[0x0][0x154] ;  /* 0x0000550000047ab9 */ /* 0x000fe20000000800 */
[----:B------:R-:W-:Y:S01]  /*4730*/  IMAD.MOV.U32 R7, RZ, RZ, 0x1 ;  /* 0x00000001ff077424 */ /* 0x000fe200078e00ff */
[----:B------:R-:W1:Y:S01]  /*4740*/  LDC R4, c[0x0][0x618] ;  /* 0x00018600ff047b82 */ /* 0x000e620000000800 */
[----:B------:R-:W-:Y:S02]  /*4750*/  IMAD R22, R15, R14, R10 ;  /* 0x0000000e0f167224 */ /* 0x000fe400078e020a */
[----:B------:R-:W-:-:S04]  /*4760*/  IMAD.X R3, RZ, RZ, ~R0, P0 ;  /* 0x000000ffff037224 */ /* 0x000fc800000e0e00 */
[-C--:B--2---:R-:W-:Y:S01]  /*4770*/  IMAD R0, R3, R12.reuse, RZ ;  /* 0x0000000c03007224 */ /* 0x084fe200078e02ff */
[----:B------:R-:W2:Y:S01]  /*4780*/  LDC R6, c[0x0][0x608] ;  /* 0x00018200ff067b82 */ /* 0x000ea20000000800 */
[----:B0-----:R-:W-:-:S04]  /*4790*/  IMAD.WIDE.U32 R2, R5, R12, R18 ;  /* 0x0000000c05027225 */ /* 0x001fc800078e0012 */
[----:B------:R-:W-:Y:S01]  /*47a0*/  IMAD R5, R5, R13, R0 ;  /* 0x0000000d05057224 */ /* 0x000fe200078e0200 */
[----:B------:R-:W-:Y:S02]  /*47b0*/  I2FP.F32.U32 R0, R20 ;  /* 0x0000001400007245 */ /* 0x000fe40000201000 */
[----:B------:R-:W0:Y:S01]  /*47c0*/  LDC R24, c[0x0][0x658] ;  /* 0x00019600ff187b82 */ /* 0x000e220000000800 */
[----:B------:R-:W-:Y:S01]  /*47d0*/  IMAD.IADD R3, R3, 0x1, R5 ;  /* 0x0000000103037824 */ /* 0x000fe200078e0205 */
[----:B---3--:R-:W-:Y:S01]  /*47e0*/  ISETP.NE.U32.AND P0, PT, R26, RZ, PT ;  /* 0x000000ff1a00720c */ /* 0x008fe20003f05070 */
[----:B------:R-:W-:Y:S01]  /*47f0*/  FMUL R0, R0, UR4 ;  /* 0x0000000400007c20 */ /* 0x000fe20008400000 */
[----:B------:R-:W-:Y:S02]  /*4800*/  IMAD.MOV.U32 R5, RZ, RZ, -0x1 ;  /* 0xffffffffff057424 */ /* 0x000fe400078e00ff */
[----:B------:R-:W-:Y:S01]  /*4810*/  ISETP.NE.AND.EX P0, PT, R27, RZ, PT, P0 ;  /* 0x000000ff1b00720c */ /* 0x000fe20003f05300 */
[----:B------:R3:W4:Y:S01]  /*4820*/  F2I.U32.TRUNC.NTZ R12, R0 ;  /* 0x00000000000c7305 */ /* 0x000722000020f000 */
[----:B------:R-:W3:Y:S01]  /*4830*/  LDC R15, c[0x0][0x148] ;  /* 0x00005200ff0f7b82 */ /* 0x000ee20000000800 */
[----:B-1----:R-:W-:-:S02]  /*4840*/  SHF.R.U64 R10, R2, R4, R3 ;  /* 0x00000004020a7219 */ /* 0x002fc40000001203 */
[----:B------:R-:W-:-:S05]  /*4850*/  SHF.R.U32.HI R3, RZ, R4, R3 ;  /* 0x00000004ff037219 */ /* 0x000fca0000011603 */
[----:B------:R-:W1:Y:S01]  /*4860*/  LDC R14, c[0x0][0x600] ;  /* 0x00018000ff0e7b82 */ /* 0x000e620000000800 */
[-CC-:B--2---:R-:W-:Y:S02]  /*4870*/  SHF.R.U64 R8, R10, R6.reuse, R3.reuse ;  /* 0x000000060a087219 */ /* 0x184fe40000001203 */
[----:B------:R-:W-:-:S05]  /*4880*/  SHF.R.U32.HI R3, RZ, R6, R3 ;  /* 0x00000006ff037219 */ /* 0x000fca0000011603 */
[----:B------:R-:W2:Y:S01]  /*4890*/  LDC R21, c[0x0][0x648] ;  /* 0x00019200ff157b82 */ /* 0x000ea20000000800 */
[-CC-:B0-----:R-:W-:Y:S02]  /*48a0*/  SHF.R.U64 R13, R8, R24.reuse, R3.reuse ;  /* 0x00000018080d7219 */ /* 0x181fe40000001203 */
[-C--:B------:R-:W-:Y:S02]  /*48b0*/  SHF.L.U32 R5, R5, R24.reuse, RZ ;  /* 0x0000001805057219 */ /* 0x080fe400000006ff */
[-C--:B------:R-:W-:Y:S01]  /*48c0*/  SHF.R.U32.HI R3, RZ, R24.reuse, R3 ;  /* 0x00000018ff037219 */ /* 0x080fe20000011603 */
[----:B------:R-:W-:Y:S01]  /*48d0*/  IMAD.MOV.U32 R2, RZ, RZ, R13 ;  /* 0x000000ffff027224 */ /* 0x000fe200078e000d */
[----:B------:R-:W-:Y:S01]  /*48e0*/  SHF.L.U32 R24, R7, R24, RZ ;  /* 0x0000001807187219 */ /* 0x000fe200000006ff */
[----:B------:R-:W0:Y:S01]  /*48f0*/  LDC R25, c[0x0][0x638] ;  /* 0x00018e00ff197b82 */ /* 0x000e220000000800 */
[----:B------:R-:W-:-:S07]  /*4900*/  LOP3.LUT R19, RZ, R5, RZ, 0x33, !PT ;  /* 0x00000005ff137212 */ /* 0x000fce00078e33ff */
[----:B------:R-:W0:Y:S01]  /*4910*/  LDC R28, c[0x0][0x610] ;  /* 0x00018400ff1c7b82 */ /* 0x000e220000000800 */
[----:B----4-:R-:W-:Y:S05]  /*4920*/  @!P0 BRA `(.L_x_98) ;  /* 0x0000000000288947 */ /* 0x010fea0003800000 */
[----:B---3--:R-:W3:Y:S02]  /*4930*/  LDC R0, c[0x0][0x64c] ;  /* 0x00019300ff007b82 */ /* 0x008ee40000000800 */
[----:B---3--:R-:W-:-:S05]  /*4940*/  IADD3 R7, P0, R13, R0, RZ ;  /* 0x000000000d077210 */ /* 0x008fca0007f1e0ff */
        /* <DEDUP_REMOVED lines=8> */
.L_x_98:
[----:B------:R-:W4:Y:S01]  /*49d0*/  LDC R4, c[0x0][0x65c] ;  /* 0x00019700ff047b82 */ /* 0x000f220000000800 */
[----:B--23--:R-:W-:Y:S01]  /*49e0*/  SHF.R.U64 R0, R2, R21, R3 ;  /* 0x0000001502007219 */ /* 0x00cfe20000001203 */
[----:B-1----:R-:W-:Y:S01]  /*49f0*/  VIADD R3, R14, 0xffffffff ;  /* 0xffffffff0e037836 */ /* 0x002fe20000000000 */
[----:B------:R-:W-:Y:S01]  /*4a00*/  LOP3.LUT R19, R8, R19, RZ, 0xc0, !PT ;  /* 0x0000001308137212 */ /* 0x000fe200078ec0ff */
[----:B------:R-:W-:Y:S02]  /*4a10*/  IMAD.MOV R12, RZ, RZ, -R12 ;  /* 0x000000ffff0c7224 */ /* 0x000fe400078e0a0c */
[----:B------:R-:W-:Y:S01]  /*4a20*/  IMAD.MOV R2, RZ, RZ, -R0 ;  /* 0x000000ffff027224 */ /* 0x000fe200078e0a00 */
[----:B------:R-:W-:Y:S01]  /*4a30*/  LOP3.LUT R3, R10, R3, RZ, 0xc0, !PT ;  /* 0x000000030a037212 */ /* 0x000fe200078ec0ff */
[----:B------:R-:W-:Y:S02]  /*4a40*/  IMAD R19, R24, R0, R19 ;  /* 0x0000000018137224 */ /* 0x000fe400078e0213 */
[----:B0-----:R-:W-:-:S04]  /*4a50*/  IMAD R0, R2, R25, R13 ;  /* 0x0000001902007224 */ /* 0x001fc800078e020d */
[----:B------:R-:W-:Y:S01]  /*4a60*/  IMAD R2, R0, R14, R3 ;  /* 0x0000000e00027224 */ /* 0x000fe200078e0203 */
[----:B----4-:R-:W-:Y:S01]  /*4a70*/  ISETP.NE.AND P0, PT, R4, 0x1, PT ;  /* 0x000000010400780c */ /* 0x010fe20003f05270 */
[----:B------:R-:W-:-:S05]  /*4a80*/  IMAD.MOV.U32 R4, RZ, RZ, 0x1 ;  /* 0x00000001ff047424 */ /* 0x000fca00078e00ff */
[----:B------:R-:W-:-:S07]  /*4a90*/  PRMT R0, R4, 0x7610, R0 ;  /* 0x0000761004007816 */ /* 0x000fce0000000000 */
[----:B------:R-:W-:-:S04]  /*4aa0*/  @P0 IMAD R22, R15, R12, R20 ;  /* 0x0000000c0f160224 */ /* 0x000fc800078e0214 */
[----:B------:R-:W-:-:S05]  /*4ab0*/  IMAD R19, R19, R28, R22 ;  /* 0x0000001c13137224 */ /* 0x000fca00078e0216 */
[----:B------:R-:W-:Y:S02]  /*4ac0*/  SEL R22, R2, R19, !P0 ;  /* 0x0000001302167207 */ /* 0x000fe40004000000 */
[----:B------:R-:W-:Y:S01]  /*4ad0*/  SEL R19, R19, R2, !P0 ;  /* 0x0000000213137207 */ /* 0x000fe20004000000 */
[----:B------:R-:W-:-:S07]  /*4ae0*/  IMAD.MOV.U32 R2, RZ, RZ, R11 ;  /* 0x000000ffff027224 */ /* 0x000fce00078e000b */
.L_x_96:
[----:B------:R-:W-:Y:S02]  /*4af0*/  LOP3.LUT P0, RZ, R0, 0xff, RZ, 0xc0, !PT ;  /* 0x000000ff00ff7812 */ /* 0x000fe4000780c0ff */
[----:B------:R-:W-:-:S11]  /*4b00*/  LOP3.LUT R71, R71, 0x1, RZ, 0x3c, !PT ;  /* 0x0000000147477812 */ /* 0x000fd600078e3cff */
[----:B------:R-:W-:Y:S05]  /*4b10*/  @P0 BRA `(.L_x_99) ;  /* 0xffffffc800bc0947 */ /* 0x000fea000383ffff */
[----:B------:R-:W-:Y:S05]  /*4b20*/  EXIT ;  /* 0x000000000000794d */ /* 0x000fea0003800000 */
.L_x_14:
[----:B------:R-:W-:-:S08]  /*4b30*/  ISETP.NE.AND P0, PT, R0, RZ, PT ;  /* 0x000000ff0000720c */ /* 0x000fd00003f05270 */
[----:B0-----:R-:W0:-:S00]  /*4b40*/  USETMAXREG.DEALLOC.CTAPOOL 0x28 ;  /* 0x00000028000079c8 */ /* 0x001e0000080e0500 */
[----:B------:R-:W-:Y:S05]  /*4b50*/  @P0 EXIT ;  /* 0x000000000000094d */ /* 0x000fea0003800000 */
[----:B0-----:R-:W-:Y:S01]  /*4b60*/  LOP3.LUT P0, RZ, R8, 0xff, RZ, 0xc0, !PT ;  /* 0x000000ff08ff7812 */ /* 0x001fe2000780c0ff */
[----:B------:R-:W-:Y:S02]  /*4b70*/  IMAD.MOV.U32 R0, RZ, RZ, 0x1 ;  /* 0x00000001ff007424 */ /* 0x000fe400078e00ff */
[----:B------:R-:W-:-:S10]  /*4b80*/  IMAD.MOV.U32 R7, RZ, RZ, RZ ;  /* 0x000000ffff077224 */ /* 0x000fd400078e00ff */
[----:B------:R-:W-:Y:S05]  /*4b90*/  @!P0 BRA `(.L_x_100) ;  /* 0x0000000c00188947 */ /* 0x000fea0003800000 */
[----:B------:R-:W-:Y:S01]  /*4ba0*/  LOP3.LUT P0, RZ, R4, 0x1f, RZ, 0xc0, !PT ;  /* 0x0000001f04ff7812 */ /* 0x000fe2000780c0ff */
[----:B------:R-:W-:Y:S01]  /*4bb0*/  ULDC UR5, c[0x0][0x658] ;  /* 0x0001960000057ab9 */ /* 0x000fe20000000800 */
[----:B------:R-:W-:Y:S01]  /*4bc0*/  UMOV UR6, 0xffffffff ;  /* 0xffffffff00067882 */ /* 0x000fe20000000000 */
[----:B------:R-:W-:Y:S01]  /*4bd0*/  BSSY B0, `(.L_x_100) ;  /* 0x00000c2000007945 */ /* 0x000fe20003800000 */
[----:B------:R-:W-:Y:S01]  /*4be0*/  USHF.L.U32 UR6, UR6, UR5, URZ ;  /* 0x0000000506067299 */ /* 0x000fe2000800063f */
[C---:B------:R-:W-:Y:S01]  /*4bf0*/  ISETP.NE.AND P2, PT, R3.reuse, RZ, PT ;  /* 0x000000ff0300720c */ /* 0x040fe20003f45270 */
[----:B------:R-:W-:Y:S01]  /*4c00*/  IMAD.MOV.U32 R8, RZ, RZ, 0x1 ;  /* 0x00000001ff087424 */ /* 0x000fe200078e00ff */
[----:B------:R-:W-:Y:S01]  /*4c10*/  ISETP.NE.OR P0, PT, R3, RZ, !P0 ;  /* 0x000000ff0300720c */ /* 0x000fe20004705670 */
[----:B------:R-:W-:Y:S01]  /*4c20*/  IMAD.MOV.U32 R0, RZ, RZ, 0x1 ;  /* 0x00000001ff007424 */ /* 0x000fe200078e00ff */
[----:B------:R-:W-:Y:S01]  /*4c30*/  LOP3.LUT R6, R16, 0x2, RZ, 0xfc, !PT ;  /* 0x0000000210067812 */ /* 0x000fe200078efcff */
[----:B------:R-:W-:Y:S01]  /*4c40*/  IMAD.MOV.U32 R7, RZ, RZ, RZ ;  /* 0x000000ffff077224 */ /* 0x000fe200078e00ff */
[----:B------:R-:W-:Y:S01]  /*4c50*/  ULDC UR4, c[0x0][0x600] ;  /* 0x0001800000047ab9 */ /* 0x000fe20000000800 */
[----:B------:R-:W-:Y:S01]  /*4c60*/  UMOV UR7, 0x1 ;  /* 0x0000000100077882 */ /* 0x000fe20000000000 */
[----:B------:R-:W-:-:S02]  /*4c70*/  UIADD3 UR19, UR40, 0x1, URZ ;  /* 0x0000000128137890 */ /* 0x000fc4000fffe03f */
[----:B------:R-:W-:Y:S02]  /*4c80*/  UIADD3 UR15, UR4, -0x1, URZ ;  /* 0xffffffff040f7890 */ /* 0x000fe4000fffe03f */
[----:B------:R-:W-:Y:S02]  /*4c90*/  USHF.L.U32 UR17, UR7, UR5, URZ ;  /* 0x0000000507117299 */ /* 0x000fe4000800063f */
[----:B------:R-:W-:Y:S01]  /*4ca0*/  ULOP3.LUT UR16, URZ, UR6, URZ, 0x33, !UPT ;  /* 0x000000063f107292 */ /* 0x000fe2000f8e333f */
[----:B------:R-:W-:-:S11]  /*4cb0*/  ULDC.64 UR20, c[0x0][0x198] ;  /* 0x0000660000147ab9 */ /* 0x000fd60000000a00 */
.L_x_112:
[----:B------:R-:W-:-:S03]  /*4cc0*/  UMOV UR4, 0xffffffff ;  /* 0xffffffff00047882 */ /* 0x000fc60000000000 */
[----:B------:R-:W-:Y:S05]  /*4cd0*/  BRA.DIV UR4, `(.L_x_101) ;  /* 0x0000001604447947 */ /* 0x000fea000b800000 */
[----:B------:R-:W-:-:S13]  /*4ce0*/  ELECT P6, URZ, PT ;  /* 0x00000000003f782f */ /* 0x000fda00038c0000 */
.L_x_135:
[----:B------:R-:W0:Y:S01]  /*4cf0*/  LDC R3, c[0x0][0x28c] ;  /* 0x0000a300ff037b82 */ /* 0x000e220000000800 */
[----:B------:R-:W-:Y:S01]  /*4d00*/  BSSY B1, `(.L_x_102) ;  /* 0x0000035000017945 */ /* 0x000fe20003800000 */
[----:B0-----:R-:W-:-:S13]  /*4d10*/  ISETP.LT.OR P6, PT, R3, 0x1, !P6 ;  /* 0x000000010300780c */ /* 0x001fda00077c1670 */
[----:B------:R-:W-:Y:S05]  /*4d20*/  @P6 BRA `(.L_x_103) ;  /* 0x0000000000c86947 */ /* 0x000fea0003800000 */
[----:B------:R-:W-:Y:S02]  /*4d30*/  IMAD.SHL.U32 R22, R22, 0x40, RZ ;  /* 0x0000004016167824 */ /* 0x000fe400078e00ff */
[----:B------:R-:W-:Y:S02]  /*4d40*/  IMAD.SHL.U32 R19, R19, 0x40, RZ ;  /* 0x0000004013137824 */ /* 0x000fe400078e00ff */
[----:B------:R-:W-:Y:S02]  /*4d50*/  IMAD.MOV.U32 R12, RZ, RZ, RZ ;  /* 0x000000ffff0c7224 */ /* 0x000fe400078e00ff */
[----:B------:R-:W-:Y:S02]  /*4d60*/  IMAD.U32 R13, RZ, RZ, UR19 ;  /* 0x00000013ff0d7e24 */ /* 0x000fe4000f8e00ff */
[----:B------:R-:W-:Y:S02]  /*4d70*/  IMAD.MOV.U32 R3, RZ, RZ, R0 ;  /* 0x000000ffff037224 */ /* 0x000fe400078e0000 */
[----:B------:R-:W-:-:S07]  /*4d80*/  IMAD.MOV.U32 R4, RZ, RZ, R7 ;  /* 0x000000ffff047224 */ /* 0x000fce00078e0007 */
.L_x_107:
[----:B------:R-:W0:Y:S01]  /*4d90*/  S2R R10, SR_CgaCtaId ;  /* 0x00000000000a7919 */ /* 0x000e220000008800 */
[----:B------:R-:W-:Y:S01]  /*4da0*/  MOV R5, 0x400 ;  /* 0x0000040000057802 */ /* 0x000fe20000000f00 */
[----:B------:R-:W1:Y:S03]  /*4db0*/  @!P2 LDC R9, c[0x0][0x500] ;  /* 0x00014000ff09ab82 */ /* 0x000e660000000800 */
[----:B0-----:R-:W-:Y:S02]  /*4dc0*/  LEA R11, R10, R5, 0x18 ;  /* 0x000000050a0b7211 */ /* 0x001fe400078ec0ff */
[----:B------:R-:W-:-:S03]  /*4dd0*/  SHF.L.U32 R5, R3, 0x1f, RZ ;  /* 0x0000001f03057819 */ /* 0x000fc600000006ff */
[----:B------:R-:W-:-:S04]  /*4de0*/  IMAD R10, R4, 0x8, R11 ;  /* 0x00000008040a7824 */ /* 0x000fc800078e020b */
[----:B------:R-:W0:Y:S02]  /*4df0*/  SYNCS.PHASECHK.TRANS64.TRYWAIT P1, [R10+URZ+0x70], R5 ;  /* 0x000070050a0075a7 */ /* 0x000e24000802017f */
[----:B01----:R-:W-:Y:S05]  /*4e00*/  @!P1 BRA `(.L_x_104) ;  /* 0x0000001400189947 */ /* 0x003fea0003800000 */
.L_x_136:
[----:B0-----:R-:W-:Y:S01]  /*4e10*/  PRMT R5, R6, 0x9910, RZ ;  /* 0x0000991006057816 */ /* 0x001fe200000000ff */
[----:B------:R0:W-:Y:S03]  /*4e20*/  @!P2 SYNCS.ARRIVE.TRANS64 RZ, [R10+URZ], R9 ;  /* 0x000000090affa9a7 */ /* 0x0001e6000800003f */
[----:B------:R-:W-:-:S13]  /*4e30*/  ISETP.NE.AND P1, PT, R5, 0x2, PT ;  /* 0x000000020500780c */ /* 0x000fda0003f25270 */
[----:B0-----:R-:W-:Y:S05]  /*4e40*/  @P1 BRA `(.L_x_105) ;  /* 0x0000000000041947 */ /* 0x001fea0003800000 */
[----:B------:R-:W-:Y:S01]  /*4e50*/  BPT.TRAP 0x1 ;  /* 0x000000040000795c */ /* 0x000fe20000300000 */
.L_x_105:
[----:B------:R-:W-:Y:S05]  /*4e60*/  @P0 BRA `(.L_x_106) ;  /* 0x0000000000040947 */ /* 0x000fea0003800000 */
[----:B------:R-:W-:Y:S01]  /*4e70*/  BPT.TRAP 0x1 ;  /* 0x000000040000795c */ /* 0x000fe20000300000 */
.L_x_106:
[----:B------:R-:W-:Y:S01]  /*4e80*/  IMAD R11, R4, 0x2000, R11 ;  /* 0x00002000040b7824 */ /* 0x000fe200078e020b */
[----:B------:R-:W-:Y:S01]  /*4e90*/  R2UR UR9, R10 ;  /* 0x000000000a0972ca */ /* 0x000fe200000e0000 */
[----:B------:R-:W-:Y:S01]  /*4ea0*/  VIADD R13, R13, 0xffffffff ;  /* 0xffffffff0d0d7836 */ /* 0x000fe20000000000 */
[----:B------:R-:W-:Y:S01]  /*4eb0*/  UIADD3 UR4, UP0, UR20, 0xf0, URZ ;  /* 0x000000f014047890 */ /* 0x000fe2000ff1e03f */
[----:B------:R-:W-:Y:S01]  /*4ec0*/  R2UR UR10, R19 ;  /* 0x00000000130a72ca */ /* 0x000fe200000e0000 */
[----:B------:R-:W-:Y:S01]  /*4ed0*/  UIADD3 UR22, UP1, UR20, 0x1f0, URZ ;  /* 0x000001f014167890 */ /* 0x000fe2000ff3e03f */
[----:B------:R-:W-:Y:S01]  /*4ee0*/  R2UR UR8, R11 ;  /* 0x000000000b0872ca */ /* 0x000fe200000e0000 */
[----:B------:R-:W-:Y:S01]  /*4ef0*/  UIADD3.X UR5, URZ, UR21, URZ, UP0, !UPT ;  /* 0x000000153f057290 */ /* 0x000fe200087fe43f */
[----:B------:R-:W-:Y:S01]  /*4f00*/  R2UR UR11, R12 ;  /* 0x000000000c0b72ca */ /* 0x000fe200000e0000 */
[----:B------:R-:W-:Y:S01]  /*4f10*/  VIADD R4, R4, 0x1 ;  /* 0x0000000104047836 */ /* 0x000fe20000000000 */
[----:B------:R-:W-:Y:S01]  /*4f20*/  R2UR UR12, R2 ;  /* 0x00000000020c72ca */ /* 0x000fe200000e0000 */
[----:B------:R-:W-:Y:S01]  /*4f30*/  UIADD3.X UR23, URZ, UR21, URZ, UP1, !UPT ;  /* 0x000000153f177290 */ /* 0x000fe20008ffe43f */
[----:B------:R-:W-:Y:S01]  /*4f40*/  R2UR UR18, R22 ;  /* 0x00000000161272ca */ /* 0x000fe200000e0000 */
[----:B------:R-:W-:Y:S01]  /*4f50*/  UMOV UR6, 0x0 ;  /* 0x0000000000067882 */ /* 0x000fe20000000000 */
[----:B------:R-:W-:Y:S01]  /*4f60*/  ISETP.GT.AND P3, PT, R13, 0x1, PT ;  /* 0x000000010d00780c */ /* 0x000fe20003f64270 */
[----:B------:R-:W-:Y:S01]  /*4f70*/  UMOV UR7, 0x10000000 ;  /* 0x1000000000077882 */ /* 0x000fe20000000000 */
[----:B------:R-:W-:Y:S01]  /*4f80*/  ISETP.NE.AND P1, PT, R4, 0xe, PT ;  /* 0x0000000e0400780c */ /* 0x000fe20003f25270 */
[----:B------:R-:W-:-:S02]  /*4f90*/  VIADD R12, R12, 0x40 ;  /* 0x000000400c0c7836 */ /* 0x000fc40000000000 */
[----:B------:R-:W-:Y:S01]  /*4fa0*/  UIADD3 UR13, UR8, 0x200, URZ ;  /* 0x00000200080d7890 */ /* 0x000fe2000fffe03f */
[----:B------:R-:W-:Y:S01]  /*4fb0*/  SEL R10, RZ, 0x1, P1 ;  /* 0x00000001ff0a7807 */ /* 0x000fe20000800000 */
[----:B------:R-:W-:Y:S01]  /*4fc0*/  UIADD3 UR14, UR8, 0x1c200, URZ ;  /* 0x0001c200080e7890 */ /* 0x000fe2000fffe03f */
[----:B------:R-:W-:Y:S02]  /*4fd0*/  SEL R4, R4, RZ, P1 ;  /* 0x000000ff04047207 */ /* 0x000fe40000800000 */
[----:B------:R-:W-:Y:S02]  /*4fe0*/  LOP3.LUT R3, R3, R10, RZ, 0x3c, !PT ;  /* 0x0000000a03037212 */ /* 0x000fe400078e3cff */
[----:B------:R-:W-:Y:S02]  /*4ff0*/  UMOV UR8, UR13 ;  /* 0x0000000d00087c82 */ /* 0x000fe40008000000 */
[----:B------:R0:W-:Y:S02]  /*5000*/  UTMALDG.3D [UR8], [UR4], desc[UR6] ;  /* 0x00000608040075b4 */ /* 0x0001e40008011000 */
[----:B0-----:R-:W-:Y:S01]  /*5010*/  UMOV UR8, UR14 ;  /* 0x0000000e00087c82 */ /* 0x001fe20008000000 */
[----:B------:R-:W-:-:S02]  /*5020*/  UMOV UR10, UR18 ;  /* 0x00000012000a7c82 */ /* 0x000fc40008000000 */
[----:B------:R0:W-:Y:S02]  /*5030*/  UTMALDG.3D [UR8], [UR22], desc[UR6] ;  /* 0x00000608160075b4 */ /* 0x0001e40008011000 */
[----:B0-----:R-:W-:Y:S05]  /*5040*/  @P3 BRA `(.L_x_107) ;  /* 0xfffffffc00503947 */ /* 0x001fea000383ffff */
.L_x_103:
[----:B------:R-:W-:Y:S05]  /*5050*/  BSYNC B1 ;  /* 0x0000000000017941 */ /* 0x000fea0003800000 */
.L_x_102:
[----:B------:R-:W2:Y:S01]  /*5060*/  LDL.64 R10, [R1] ;  /* 0x00000000010a7983 */ /* 0x000ea20000100a00 */
[----:B------:R-:W-:Y:S01]  /*5070*/  LOP3.LUT P4, RZ, R8, 0xff, RZ, 0xc0, !PT ;  /* 0x000000ff08ff7812 */ /* 0x000fe2000788c0ff */
[----:B------:R-:W-:Y:S01]  /*5080*/  VIADD R4, R7, UR40 ;  /* 0x0000002807047c36 */ /* 0x000fe20008000000 */
[----:B------:R-:W-:Y:S01]  /*5090*/  ULDC.64 UR4, c[0x0][0x650] ;  /* 0x0001940000047ab9 */ /* 0x000fe20000000a00 */
[----:B------:R-:W-:Y:S01]  /*50a0*/  IMAD.U32 R5, RZ, RZ, UR40 ;  /* 0x00000028ff057e24 */ /* 0x000fe2000f8e00ff */
[----:B------:R-:W-:Y:S01]  /*50b0*/  UISETP.GE.U32.AND UP0, UPT, UR40, 0xe, UPT ;  /* 0x0000000e2800788c */ /* 0x000fe2000bf06070 */
[----:B------:R-:W-:Y:S01]  /*50c0*/  BSSY B1, `(.L_x_108) ;  /* 0x0000070000017945 */ /* 0x000fe20003800000 */
[----:B------:R-:W-:Y:S01]  /*50d0*/  SHF.R.U32.HI R2, RZ, 0x1, R4 ;  /* 0x00000001ff027819 */ /* 0x000fe20000011604 */
[----:B------:R-:W-:Y:S01]  /*50e0*/  IMAD.MOV.U32 R19, RZ, RZ, -0x1 ;  /* 0xffffffffff137424 */ /* 0x000fe200078e00ff */
[----:B------:R-:W-:Y:S01]  /*50f0*/  ISETP.GT.U32.AND P1, PT, R4, 0xd, PT ;  /* 0x0000000d0400780c */ /* 0x000fe20003f24070 */
[----:B------:R-:W-:Y:S01]  /*5100*/  IMAD.MOV.U32 R22, RZ, RZ, -0x1 ;  /* 0xffffffffff167424 */ /* 0x000fe200078e00ff */
[----:B------:R-:W-:-:S02]  /*5110*/  PLOP3.LUT P3, PT, PT, PT, UP0, 0x80, 0x0 ;  /* 0x000000000000781c */ /* 0x000fc40003f6f008 */
[----:B------:R-:W-:Y:S01]  /*5120*/  ISETP.LT.U32.AND P1, PT, R5, 0xe, P1 ;  /* 0x0000000e0500780c */ /* 0x000fe20000f21070 */
[----:B------:R-:W0:Y:S01]  /*5130*/  @P4 S2R R8, SR_CgaCtaId ;  /* 0x0000000000084919 */ /* 0x000e220000008800 */
[----:B------:R-:W-:-:S04]  /*5140*/  @P4 MOV R3, 0x400 ;  /* 0x0000040000034802 */ /* 0x000fc80000000f00 */
[----:B0-----:R-:W-:Y:S01]  /*5150*/  @P4 LEA R8, R8, R3, 0x18 ;  /* 0x0000000308084211 */ /* 0x001fe200078ec0ff */
[----:B------:R-:W-:-:S03]  /*5160*/  IMAD.WIDE.U32 R2, R2, -0x6db6db6d, RZ ;  /* 0x9249249302027825 */ /* 0x000fc600078e00ff */
[----:B------:R0:W-:Y:S01]  /*5170*/  @P4 SYNCS.ARRIVE.TRANS64.A1T0 RZ, [R8+URZ+0x118], RZ ;  /* 0x000118ff08ff49a7 */ /* 0x0001e2000810003f */
[----:B------:R-:W-:Y:S01]  /*5180*/  IMAD.MOV.U32 R2, RZ, RZ, -0x1 ;  /* 0xffffffffff027424 */ /* 0x000fe200078e00ff */
[----:B------:R-:W-:Y:S02]  /*5190*/  SHF.R.U32.HI R5, RZ, 0x2, R3 ;  /* 0x00000002ff057819 */ /* 0x000fe40000011603 */
[----:B------:R-:W-:-:S03]  /*51a0*/  SEL R3, RZ, 0x1, !P1 ;  /* 0x00000001ff037807 */ /* 0x000fc60004800000 */
[----:B------:R-:W-:Y:S01]  /*51b0*/  IMAD R7, R5, -0xe, R4 ;  /* 0xfffffff205077824 */ /* 0x000fe200078e0204 */
[----:B------:R-:W-:Y:S02]  /*51c0*/  LOP3.LUT R0, R0, R3, RZ, 0x3c, !PT ;  /* 0x0000000300007212 */ /* 0x000fe400078e3cff */
[----:B------:R-:W-:Y:S02]  /*51d0*/  PRMT R3, RZ, 0x7610, R3 ;  /* 0x00007610ff037816 */ /* 0x000fe40000000003 */
[----:B------:R-:W-:Y:S02]  /*51e0*/  @P3 LOP3.LUT R0, R0, 0x1, R5, 0x78, !PT ;  /* 0x0000000100003812 */ /* 0x000fe400078e7805 */
[----:B0-----:R-:W-:Y:S02]  /*51f0*/  PRMT R8, RZ, 0x7610, R8 ;  /* 0x00007610ff087816 */ /* 0x001fe40000000008 */
[----:B--2---:R-:W-:-:S04]  /*5200*/  IADD3 R18, P4, R18, R10, RZ ;  /* 0x0000000a12127210 */ /* 0x004fc80007f9e0ff */
[----:B------:R-:W-:Y:S01]  /*5210*/  ISETP.GE.U32.AND P1, PT, R18, UR4, PT ;  /* 0x0000000412007c0c */ /* 0x000fe2000bf26070 */
[----:B------:R-:W-:-:S05]  /*5220*/  IMAD.X R17, R17, 0x1, R23, P4 ;  /* 0x0000000111117824 */ /* 0x000fca00020e0617 */
[----:B------:R-:W-:-:S13]  /*5230*/  ISETP.GE.U32.AND.EX P1, PT, R17, UR5, PT, P1 ;  /* 0x0000000511007c0c */ /* 0x000fda000bf26110 */
[----:B------:R-:W-:Y:S05]  /*5240*/  @P1 BRA `(.L_x_109) ;  /* 0x00000004005c1947 */ /* 0x000fea0003800000 */
[----:B------:R-:W0:Y:S01]  /*5250*/  S2R R11, SR_CTAID.X ;  /* 0x00000000000b7919 */ /* 0x000e220000002500 */
[----:B------:R-:W-:Y:S01]  /*5260*/  ULDC.64 UR4, c[0x0][0x628] ;  /* 0x00018a0000047ab9 */ /* 0x000fe20000000a00 */
[----:B------:R-:W1:Y:S01]  /*5270*/  LDC R12, c[0x0][0x144] ;  /* 0x00005100ff0c7b82 */ /* 0x000e620000000800 */
[----:B------:R-:W-:Y:S01]  /*5280*/  ISETP.NE.U32.AND P1, PT, RZ, UR4, PT ;  /* 0x00000004ff007c0c */ /* 0x000fe2000bf25070 */
[----:B------:R-:W2:Y:S01]  /*5290*/  S2R R9, SR_CTAID.Y ;  /* 0x0000000000097919 */ /* 0x000ea20000002600 */
[----:B------:R-:W-:Y:S01]  /*52a0*/  ULDC UR6, c[0x0][0x150] ;  /* 0x0000540000067ab9 */ /* 0x000fe20000000800 */
[----:B------:R-:W-:Y:S01]  /*52b0*/  ULDC UR7, c[0x0][0x630] ;  /* 0x00018c0000077ab9 */ /* 0x000fe20000000800 */
[----:B------:R-:W-:Y:S01]  /*52c0*/  ISETP.NE.AND.EX P1, PT, RZ, UR5, PT, P1 ;  /* 0x00000005ff007c0c */ /* 0x000fe2000bf25310 */
[----:B------:R-:W-:Y:S01]  /*52d0*/  IMAD.MOV.U32 R2, RZ, RZ, R18 ;  /* 0x000000ffff027224 */ /* 0x000fe200078e0012 */
[----:B0-----:R-:W-:-:S05]  /*52e0*/  I2FP.F32.U32 R3, R11 ;  /* 0x0000000b00037245 */ /* 0x001fca0000201000 */
[----:B------:R-:W-:Y:S01]  /*52f0*/  FMUL R14, R3, UR6 ;  /* 0x00000006030e7c20 */ /* 0x000fe20008400000 */
[----:B------:R-:W-:-:S05]  /*5300*/  IMAD.MOV.U32 R3, RZ, RZ, R17 ;  /* 0x000000ffff037224 */ /* 0x000fca00078e0011 */
[----:B--2---:R-:W-:Y:S05]  /*5310*/  @!P1 BRA `(.L_x_110) ;  /* 0x0000000000289947 */ /* 0x004fea0003800000 */
[----:B------:R-:W-:Y:S02]  /*5320*/  ULDC UR6, c[0x0][0x634] ;  /* 0x00018d0000067ab9 */ /* 0x000fe40000000800 */
[----:B------:R-:W-:-:S05]  /*5330*/  IADD3 R3, P1, R18, UR6, RZ ;  /* 0x0000000612037c10 */ /* 0x000fca000ff3e0ff */
[----:B------:R-:W-:-:S04]  /*5340*/  IMAD.X R13, RZ, RZ, R17, P1 ;  /* 0x000000ffff0d7224 */ /* 0x000fc800008e0611 */
[----:B------:R-:W-:-:S04]  /*5350*/  IMAD.WIDE.U32 R4, R13, UR4, RZ ;  /* 0x000000040d047c25 */ /* 0x000fc8000f8e00ff */
[----:B------:R-:W-:-:S04]  /*5360*/  IMAD.WIDE.U32 R4, P1, R3, UR5, R4 ;  /* 0x0000000503047c25 */ /* 0x000fc8000f820004 */
[----:B------:R-:W-:-:S04]  /*5370*/  IMAD.WIDE.U32 R2, R3, UR4, RZ ;  /* 0x0000000403027c25 */ /* 0x000fc8000f8e00ff */
[----:B------:R-:W-:Y:S01]  /*5380*/  IMAD.MOV.U32 R2, RZ, RZ, R5 ;  /* 0x000000ffff027224 */ /* 0x000fe200078e0005 */
[----:B------:R-:W-:Y:S01]  /*5390*/  IADD3 RZ, P3, R3, R4, RZ ;  /* 0x0000000403ff7210 */ /* 0x000fe20007f7e0ff */
[----:B------:R-:W-:-:S04]  /*53a0*/  IMAD.X R3, RZ, RZ, RZ, P1 ;  /* 0x000000ffff037224 */ /* 0x000fc800008e06ff */
[----:B------:R-:W-:-:S08]  /*53b0*/  IMAD.WIDE.U32.X R2, R13, UR5, R2, P3 ;  /* 0x000000050d027c25 */ /* 0x000fd000098e0402 */
.L_x_110:
[--C-:B------:R-:W-:Y:S01]  /*53c0*/  SHF.R.U64 R10, R2, UR7, R3.reuse ;  /* 0x00000007020a7c19 */ /* 0x100fe20008001203 */
[----:B------:R-:W0:Y:S01]  /*53d0*/  F2I.U32.TRUNC.NTZ R14, R14 ;  /* 0x0000000e000e7305 */ /* 0x000e22000020f000 */
[----:B------:R-:W-:Y:S01]  /*53e0*/  SHF.R.U32.HI R2, RZ, UR7, R3 ;  /* 0x00000007ff027c19 */ /* 0x000fe20008011603 */
[----:B------:R-:W-:Y:S01]  /*53f0*/  ULDC.64 UR4, c[0x0][0x620] ;  /* 0x0001880000047ab9 */ /* 0x000fe20000000a00 */
[----:B------:R-:W-:Y:S01]  /*5400*/  IADD3 R5, P1, RZ, -R10, RZ ;  /* 0x8000000aff057210 */ /* 0x000fe20007f3e0ff */
[----:B------:R-:W-:Y:S01]  /*5410*/  IMAD.MOV.U32 R3, RZ, RZ, R17 ;  /* 0x000000ffff037224 */ /* 0x000fe200078e0011 */
[----:B------:R-:W-:-:S03]  /*5420*/  ULDC.64 UR6, c[0x0][0x640] ;  /* 0x0001900000067ab9 */ /* 0x000fc60000000a00 */
[----:B------:R-:W-:Y:S01]  /*5430*/  IMAD.X R2, RZ, RZ, ~R2, P1 ;  /* 0x000000ffff027224 */ /* 0x000fe200008e0e02 */
[----:B------:R-:W-:-:S03]  /*5440*/  ISETP.NE.U32.AND P1, PT, RZ, UR6, PT ;  /* 0x00000006ff007c0c */ /* 0x000fc6000bf25070 */
[----:B------:R-:W-:Y:S01]  /*5450*/  IMAD R4, R2, UR4, RZ ;  /* 0x0000000402047c24 */ /* 0x000fe2000f8e02ff */
[----:B------:R-:W-:Y:S01]  /*5460*/  ISETP.NE.AND.EX P1, PT, RZ, UR7, PT, P1 ;  /* 0x00000007ff007c0c */ /* 0x000fe2000bf25310 */
[----:B------:R-:W-:-:S04]  /*5470*/  IMAD.MOV.U32 R2, RZ, RZ, R18 ;  /* 0x000000ffff027224 */ /* 0x000fc800078e0012 */
[----:B------:R-:W-:Y:S01]  /*5480*/  IMAD.WIDE.U32 R2, R5, UR4, R2 ;  /* 0x0000000405027c25 */ /* 0x000fe2000f8e0002 */
[----:B------:R-:W-:-:S03]  /*5490*/  ULDC UR4, c[0x0][0x618] ;  /* 0x0001860000047ab9 */ /* 0x000fc60000000800 */
[----:B------:R-:W-:Y:S01]  /*54a0*/  IMAD R5, R5, UR5, R4 ;  /* 0x0000000505057c24 */ /* 0x000fe2000f8e0204 */
[----:B------:R-:W-:Y:S01]  /*54b0*/  ULDC UR5, c[0x0][0x154] ;  /* 0x0000550000057ab9 */ /* 0x000fe20000000800 */
[----:B0-----:R-:W-:Y:S02]  /*54c0*/  IMAD.MOV R4, RZ, RZ, -R14 ;  /* 0x000000ffff047224 */ /* 0x001fe400078e0a0e */
[----:B------:R-:W0:Y:S01]  /*54d0*/  LDC R14, c[0x0][0x148] ;  /* 0x00005200ff0e7b82 */ /* 0x000e220000000800 */
[----:B------:R-:W-:Y:S02]  /*54e0*/  IMAD.IADD R3, R3, 0x1, R5 ;  /* 0x0000000103037824 */ /* 0x000fe400078e0205 */
[----:B-1----:R-:W-:Y:S01]  /*54f0*/  IMAD R11, R12, R4, R11 ;  /* 0x000000040c0b7224 */ /* 0x002fe200078e020b */
[----:B------:R-:W-:Y:S02]  /*5500*/  I2FP.F32.U32 R4, R9 ;  /* 0x0000000900047245 */ /* 0x000fe40000201000 */
[----:B------:R-:W-:-:S02]  /*5510*/  SHF.R.U64 R12, R2, UR4, R3 ;  /* 0x00000004020c7c19 */ /* 0x000fc40008001203 */
[----:B------:R-:W-:Y:S01]  /*5520*/  SHF.R.U32.HI R3, RZ, UR4, R3 ;  /* 0x00000004ff037c19 */ /* 0x000fe20008011603 */
[----:B------:R-:W-:Y:S01]  /*5530*/  FMUL R4, R4, UR5 ;  /* 0x0000000504047c20 */ /* 0x000fe20008400000 */
[----:B------:R-:W-:Y:S02]  /*5540*/  ULDC UR4, c[0x0][0x608] ;  /* 0x0001820000047ab9 */ /* 0x000fe40000000800 */
[--C-:B------:R-:W-:Y:S01]  /*5550*/  SHF.R.U64 R15, R12, UR4, R3.reuse ;  /* 0x000000040c0f7c19 */ /* 0x100fe20008001203 */
[----:B------:R1:W2:Y:S01]  /*5560*/  F2I.U32.TRUNC.NTZ R20, R4 ;  /* 0x0000000400147305 */ /* 0x0002a2000020f000 */
[----:B------:R-:W-:Y:S01]  /*5570*/  SHF.R.U32.HI R2, RZ, UR4, R3 ;  /* 0x00000004ff027c19 */ /* 0x000fe20008011603 */
[----:B------:R-:W-:-:S03]  /*5580*/  ULDC UR4, c[0x0][0x658] ;  /* 0x0001960000047ab9 */ /* 0x000fc60000000800 */
[--C-:B------:R-:W-:Y:S02]  /*5590*/  SHF.R.U64 R13, R15, UR4, R2.reuse ;  /* 0x000000040f0d7c19 */ /* 0x100fe40008001202 */
[----:B------:R-:W-:-:S03]  /*55a0*/  SHF.R.U32.HI R19, RZ, UR4, R2 ;  /* 0x00000004ff137c19 */ /* 0x000fc60008011602 */
[----:B------:R-:W-:Y:S02]  /*55b0*/  IMAD.MOV.U32 R2, RZ, RZ, R13 ;  /* 0x000000ffff027224 */ /* 0x000fe400078e000d */
[----:B------:R-:W-:Y:S01]  /*55c0*/  IMAD.MOV.U32 R3, RZ, RZ, R19 ;  /* 0x000000ffff037224 */ /* 0x000fe200078e0013 */
[----:B-1----:R-:W-:Y:S06]  /*55d0*/  @!P1 BRA `(.L_x_111) ;  /* 0x0000000000289947 */ /* 0x002fec0003800000 */
        /* <DEDUP_REMOVED lines=10> */
.L_x_111:
[----:B------:R-:W1:Y:S01]  /*5680*/  LDC R4, c[0x0][0x65c] ;  /* 0x00019700ff047b82 */ /* 0x000e620000000800 */
[----:B------:R-:W-:Y:S01]  /*5690*/  ULDC UR4, c[0x0][0x648] ;  /* 0x0001920000047ab9 */ /* 0x000fe20000000800 */
[----:B------:R-:W-:Y:S01]  /*56a0*/  LOP3.LUT R15, R15, UR16, RZ, 0xc0, !PT ;  /* 0x000000100f0f7c12 */ /* 0x000fe2000f8ec0ff */
[----:B--2---:R-:W-:Y:S01]  /*56b0*/  IMAD.MOV R20, RZ, RZ, -R20 ;  /* 0x000000ffff147224 */ /* 0x004fe200078e0a14 */
[----:B------:R-:W-:Y:S01]  /*56c0*/  SHF.R.U64 R2, R2, UR4, R3 ;  /* 0x0000000402027c19 */ /* 0x000fe20008001203 */
[----:B------:R-:W-:Y:S01]  /*56d0*/  ULDC UR4, c[0x0][0x638] ;  /* 0x00018e0000047ab9 */ /* 0x000fe20000000800 */
[----:B------:R-:W-:Y:S01]  /*56e0*/  LOP3.LUT R12, R12, UR15, RZ, 0xc0, !PT ;  /* 0x0000000f0c0c7c12 */ /* 0x000fe2000f8ec0ff */
[----:B------:R-:W-:Y:S01]  /*56f0*/  ULDC UR5, c[0x0][0x610] ;  /* 0x0001840000057ab9 */ /* 0x000fe20000000800 */
[----:B------:R-:W-:Y:S01]  /*5700*/  IMAD.MOV.U32 R3, RZ, RZ, 0x1 ;  /* 0x00000001ff037424 */ /* 0x000fe200078e00ff */
[----:B-1----:R-:W-:Y:S01]  /*5710*/  ISETP.NE.AND P1, PT, R4, 0x1, PT ;  /* 0x000000010400780c */ /* 0x002fe20003f25270 */
[----:B------:R-:W-:-:S02]  /*5720*/  IMAD.MOV R4, RZ, RZ, -R2 ;  /* 0x000000ffff047224 */ /* 0x000fc400078e0a02 */
[----:B------:R-:W-:Y:S02]  /*5730*/  IMAD R2, R2, UR17, R15 ;  /* 0x0000001102027c24 */ /* 0x000fe4000f8e020f */
[----:B------:R-:W-:Y:S01]  /*5740*/  IMAD R13, R4, UR4, R13 ;  /* 0x00000004040d7c24 */ /* 0x000fe2000f8e020d */
[----:B------:R-:W-:-:S07]  /*5750*/  ULDC UR4, c[0x0][0x600] ;  /* 0x0001800000047ab9 */ /* 0x000fce0000000800 */
[----:B0-----:R-:W-:-:S04]  /*5760*/  @P1 IMAD R11, R14, R20, R9 ;  /* 0x000000140e0b1224 */ /* 0x001fc800078e0209 */
[----:B------:R-:W-:Y:S02]  /*5770*/  IMAD R11, R2, UR5, R11 ;  /* 0x00000005020b7c24 */ /* 0x000fe4000f8e020b */
[----:B------:R-:W-:-:S05]  /*5780*/  IMAD R2, R13, UR4, R12 ;  /* 0x000000040d027c24 */ /* 0x000fca000f8e020c */
[----:B------:R-:W-:Y:S02]  /*5790*/  SEL R22, R2, R11, !P1 ;  /* 0x0000000b02167207 */ /* 0x000fe40004800000 */
[----:B------:R-:W-:Y:S01]  /*57a0*/  SEL R19, R11, R2, !P1 ;  /* 0x000000020b137207 */ /* 0x000fe20004800000 */
[----:B------:R-:W-:-:S07]  /*57b0*/  IMAD.MOV.U32 R2, RZ, RZ, R10 ;  /* 0x000000ffff027224 */ /* 0x000fce00078e000a */
.L_x_109:
[----:B------:R-:W-:Y:S05]  /*57c0*/  BSYNC B1 ;  /* 0x0000000000017941 */ /* 0x000fea0003800000 */
.L_x_108:
[----:B------:R-:W-:-:S13]  /*57d0*/  LOP3.LUT P1, RZ, R3, 0xff, RZ, 0xc0, !PT ;  /* 0x000000ff03ff7812 */ /* 0x000fda000782c0ff */
[----:B------:R-:W-:Y:S05]  /*57e0*/  @P1 BRA `(.L_x_112) ;  /* 0xfffffff400341947 */ /* 0x000fea000383ffff */
[----:B------:R-:W-:Y:S05]  /*57f0*/  BSYNC B0 ;  /* 0x0000000000007941 */ /* 0x000fea0003800000 */
.L_x_100:
[----:B------:R-:W-:-:S03]  /*5800*/  UMOV UR4, 0xffffffff ;  /* 0xffffffff00047882 */ /* 0x000fc60000000000 */
[----:B------:R-:W-:Y:S05]  /*5810*/  BRA.DIV UR4, `(.L_x_113) ;  /* 0x0000000a04a87947 */ /* 0x000fea000b800000 */
[----:B------:R-:W-:-:S13]  /*5820*/  ELECT P6, URZ, PT ;  /* 0x00000000003f782f */ /* 0x000fda00038c0000 */
.L_x_139:
[----:B------:R-:W-:Y:S04]  /*5830*/  BSSY B0, `(.L_x_114) ;  /* 0x0000085000007945 */ /* 0x000fe80003800000 */
[----:B------:R-:W-:Y:S05]  /*5840*/  @!P6 BRA `(.L_x_115) ;  /* 0x00000008000ce947 */ /* 0x000fea0003800000 */
[----:B------:R-:W-:-:S04]  /*5850*/  LOP3.LUT R16, R16, 0x2, RZ, 0xfc, !PT ;  /* 0x0000000210107812 */ /* 0x000fc800078efcff */
[----:B------:R-:W-:-:S13]  /*5860*/  ISETP.NE.AND P0, PT, R16, 0x3, PT ;  /* 0x000000031000780c */ /* 0x000fda0003f05270 */
[----:B------:R-:W-:Y:S05]  /*5870*/  @!P0 BRA `(.L_x_116) ;  /* 0x0000000000048947 */ /* 0x000fea0003800000 */
[----:B------:R-:W-:Y:S01]  /*5880*/  BPT.TRAP 0x1 ;  /* 0x000000040000795c */ /* 0x000fe20000300000 */
.L_x_116:
[----:B------:R-:W0:Y:S01]  /*5890*/  S2R R3, SR_CgaCtaId ;  /* 0x0000000000037919 */ /* 0x000e220000008800 */
[----:B------:R-:W-:Y:S02]  /*58a0*/  MOV R2, 0x400 ;  /* 0x0000040000027802 */ /* 0x000fe40000000f00 */
[----:B------:R-:W-:Y:S02]  /*58b0*/  SHF.L.U32 R4, R0, 0x1f, RZ ;  /* 0x0000001f00047819 */ /* 0x000fe400000006ff */
[----:B0-----:R-:W-:-:S05]  /*58c0*/  LEA R2, R3, R2, 0x18 ;  /* 0x0000000203027211 */ /* 0x001fca00078ec0ff */
[----:B------:R-:W-:-:S04]  /*58d0*/  VIADD R2, R2, 0x70 ;  /* 0x0000007002027836 */ /* 0x000fc80000000000 */
[C---:B------:R-:W-:Y:S02]  /*58e0*/  IMAD R9, R7.reuse, 0x8, R2 ;  /* 0x0000000807097824 */ /* 0x040fe400078e0202 */
[----:B------:R-:W-:Y:S02]  /*58f0*/  VIADD R7, R7, 0x1 ;  /* 0x0000000107077836 */ /* 0x000fe40000000000 */
[----:B------:R-:W0:Y:S03]  /*5900*/  SYNCS.PHASECHK.TRANS64.TRYWAIT P0, [R9+URZ], R4 ;  /* 0x00000004090075a7 */ /* 0x000e26000800017f */
[----:B------:R-:W-:-:S04]  /*5910*/  ISETP.NE.AND P1, PT, R7, 0xe, PT ;  /* 0x0000000e0700780c */ /* 0x000fc80003f25270 */
[----:B------:R-:W-:Y:S02]  /*5920*/  SEL R3, RZ, 0x1, P1 ;  /* 0x00000001ff037807 */ /* 0x000fe40000800000 */
[----:B------:R-:W-:Y:S02]  /*5930*/  SEL R7, R7, RZ, P1 ;  /* 0x000000ff07077207 */ /* 0x000fe40000800000 */
[----:B------:R-:W-:-:S03]  /*5940*/  LOP3.LUT R6, R0, R3, RZ, 0x3c, !PT ;  /* 0x0000000300067212 */ /* 0x000fc600078e3cff */
[----:B------:R-:W-:Y:S01]  /*5950*/  IMAD R8, R7, 0x8, R2 ;  /* 0x0000000807087824 */ /* 0x000fe200078e0202 */
[----:B------:R-:W-:Y:S01]  /*5960*/  SHF.L.U32 R5, R6, 0x1f, RZ ;  /* 0x0000001f06057819 */ /* 0x000fe200000006ff */
[----:B0-----:R-:W-:Y:S06]  /*5970*/  @!P0 BRA `(.L_x_117) ;  /* 0x0000000800708947 */ /* 0x001fec0003800000 */
.L_x_140:
[----:B------:R-:W1:Y:S01]  /*5980*/  SYNCS.PHASECHK.TRANS64.TRYWAIT P0, [R8+URZ], R5 ;  /* 0x00000005080075a7 */ /* 0x000e62000800017f */
[----:B------:R-:W-:-:S05]  /*5990*/  VIADD R0, R7, 0x1 ;  /* 0x0000000107007836 */ /* 0x000fca0000000000 */
[----:B------:R-:W-:-:S04]  /*59a0*/  ISETP.NE.AND P1, PT, R0, 0xe, PT ;  /* 0x0000000e0000780c */ /* 0x000fc80003f25270 */
[----:B------:R-:W-:Y:S02]  /*59b0*/  SEL R3, RZ, 0x1, P1 ;  /* 0x00000001ff037807 */ /* 0x000fe40000800000 */
[----:B------:R-:W-:Y:S02]  /*59c0*/  SEL R7, R0, RZ, P1 ;  /* 0x000000ff00077207 */ /* 0x000fe40000800000 */
[----:B------:R-:W-:-:S03]  /*59d0*/  LOP3.LUT R6, R6, R3, RZ, 0x3c, !PT ;  /* 0x0000000306067212 */ /* 0x000fc600078e3cff */
[----:B0-----:R-:W-:Y:S01]  /*59e0*/  IMAD R9, R7, 0x8, R2 ;  /* 0x0000000807097824 */ /* 0x001fe200078e0202 */
[----:B------:R-:W-:Y:S01]  /*59f0*/  SHF.L.U32 R4, R6, 0x1f, RZ ;  /* 0x0000001f06047819 */ /* 0x000fe200000006ff */
[----:B-1----:R-:W-:Y:S06]  /*5a00*/  @!P0 BRA `(.L_x_118) ;  /* 0x0000000800608947 */ /* 0x002fec0003800000 */
.L_x_141:
        /* <DEDUP_REMOVED lines=9> */
.L_x_142:
        /* <DEDUP_REMOVED lines=9> */
.L_x_143:
        /* <DEDUP_REMOVED lines=9> */
.L_x_144:
        /* <DEDUP_REMOVED lines=9> */
.L_x_145:
        /* <DEDUP_REMOVED lines=9> */
.L_x_146:
        /* <DEDUP_REMOVED lines=9> */
.L_x_147:
        /* <DEDUP_REMOVED lines=9> */
.L_x_148:
        /* <DEDUP_REMOVED lines=9> */
.L_x_149:
        /* <DEDUP_REMOVED lines=9> */
.L_x_150:
[----:B------:R-:W1:Y:S01]  /*5f20*/  SYNCS.PHASECHK.TRANS64.TRYWAIT P0, [R8+URZ], R5 ;  /* 0x00000005080075a7 */ /* 0x000e62000800017f */
[----:B------:R-:W-:-:S05]  /*5f30*/  VIADD R0, R7, 0x1 ;  /* 0x0000000107007836 */ /* 0x000fca0000000000 */
[----:B------:R-:W-:-:S04]  /*5f40*/  ISETP.NE.AND P1, PT, R0, 0xe, PT ;  /* 0x0000000e0000780c */ /* 0x000fc80003f25270 */
[----:B------:R-:W-:Y:S02]  /*5f50*/  SEL R3, RZ, 0x1, P1 ;  /* 0x00000001ff037807 */ /* 0x000fe40000800000 */
[----:B------:R-:W-:Y:S02]  /*5f60*/  SEL R7, R0, RZ, P1 ;  /* 0x000000ff00077207 */ /* 0x000fe40000800000 */
[----:B0-----:R-:W-:-:S03]  /*5f70*/  LOP3.LUT R9, R6, R3, RZ, 0x3c, !PT ;  /* 0x0000000306097212 */ /* 0x001fc600078e3cff */
[----:B------:R-:W-:Y:S01]  /*5f80*/  IMAD R11, R7, 0x8, R2 ;  /* 0x00000008070b7824 */ /* 0x000fe200078e0202 */
[----:B------:R-:W-:Y:S01]  /*5f90*/  SHF.L.U32 R6, R9, 0x1f, RZ ;  /* 0x0000001f09067819 */ /* 0x000fe200000006ff */
[----:B-1----:R-:W-:Y:S06]  /*5fa0*/  @!P0 BRA `(.L_x_128) ;  /* 0x0000000400c08947 */ /* 0x002fec0003800000 */
.L_x_151:
[----:B------:R-:W1:Y:S01]  /*5fb0*/  SYNCS.PHASECHK.TRANS64.TRYWAIT P0, [R11+URZ], R6 ;  /* 0x000000060b0075a7 */ /* 0x000e62000800017f */
[----:B------:R-:W-:-:S05]  /*5fc0*/  VIADD R0, R7, 0x1 ;  /* 0x0000000107007836 */ /* 0x000fca0000000000 */
[----:B------:R-:W-:-:S04]  /*5fd0*/  ISETP.NE.AND P1, PT, R0, 0xe, PT ;  /* 0x0000000e0000780c */ /* 0x000fc80003f25270 */
[----:B------:R-:W-:Y:S02]  /*5fe0*/  SEL R4, RZ, 0x1, P1 ;  /* 0x00000001ff047807 */ /* 0x000fe40000800000 */
[----:B------:R-:W-:Y:S02]  /*5ff0*/  SEL R3, R0, RZ, P1 ;  /* 0x000000ff00037207 */ /* 0x000fe40000800000 */
[----:B------:R-:W-:Y:S01]  /*6000*/  LOP3.LUT R0, R9, R4, RZ, 0x3c, !PT ;  /* 0x0000000409007212 */ /* 0x000fe200078e3cff */
[----:B-1----:R-:W-:Y:S06]  /*6010*/  @!P0 BRA `(.L_x_129) ;  /* 0x0000000400b88947 */ /* 0x002fec0003800000 */
.L_x_152:
[----:B------:R-:W-:Y:S01]  /*6020*/  IMAD R3, R3, 0x8, R2 ;  /* 0x0000000803037824 */ /* 0x000fe200078e0202 */
[----:B------:R-:W-:-:S07]  /*6030*/  SHF.L.U32 R0, R0, 0x1f, RZ ;  /* 0x0000001f00007819 */ /* 0x000fce00000006ff */
.L_x_130:
[----:B--2---:R2:W3:Y:S02]  /*6040*/  SYNCS.PHASECHK.TRANS64.TRYWAIT P0, [R3+URZ], R0 ;  /* 0x00000000030075a7 */ /* 0x0044e4000800017f */
[----:B---3--:R-:W-:Y:S05]  /*6050*/  @!P0 NANOSLEEP.SYNCS 0x989680 ;  /* 0x009896800000895d */ /* 0x008fea0003900000 */
[----:B------:R-:W3:Y:S02]  /*6060*/  @!P0 SYNCS.PHASECHK.TRANS64 P0, [R3+URZ], R0 ;  /* 0x00000000030085a7 */ /* 0x000ee4000800007f */
[----:B---3--:R-:W-:Y:S05]  /*6070*/  @!P0 BRA `(.L_x_130) ;  /* 0xfffffffc00f08947 */ /* 0x008fea000383ffff */
.L_x_115:
[----:B------:R-:W-:Y:S05]  /*6080*/  BSYNC B0 ;  /* 0x0000000000007941 */ /* 0x000fea0003800000 */
.L_x_114:
[----:B------:R-:W-:Y:S05]  /*6090*/  EXIT ;  /* 0x000000000000794d */ /* 0x000fea0003800000 */
.L_x_16:
[----:B-1----:R1:W2:Y:S02]  /*60a0*/  SYNCS.PHASECHK.TRANS64.TRYWAIT P0, [R63+URZ], R0 ;  /* 0x000000003f0075a7 */ /* 0x0022a4000800017f */
[----:B--2---:R-:W-:Y:S05]  /*60b0*/  @!P0 NANOSLEEP.SYNCS 0x989680 ;  /* 0x009896800000895d */ /* 0x004fea0003900000 */
[----:B------:R-:W2:Y:S02]  /*60c0*/  @!P0 SYNCS.PHASECHK.TRANS64 P0, [R63+URZ], R0 ;  /* 0x000000003f0085a7 */ /* 0x000ea4000800007f */
[----:B--2---:R-:W-:Y:S05]  /*60d0*/  @!P0 BRA `(.L_x_16) ;  /* 0xfffffffc00f08947 */ /* 0x004fea000383ffff */
[----:B------:R-:W-:Y:S05]  /*60e0*/  BRA `(.L_x_131) ;  /* 0xffffffb4005c7947 */ /* 0x000fea000383ffff */
.L_x_21:
[----:B--2---:R2:W3:Y:S02]  /*60f0*/  SYNCS.PHASECHK.TRANS64.TRYWAIT P1, [R3+URZ], R0 ;  /* 0x00000000030075a7 */ /* 0x0044e4000802017f */
[----:B---3--:R-:W-:Y:S05]  /*6100*/  @!P1 NANOSLEEP.SYNCS 0x989680 ;  /* 0x009896800000995d */ /* 0x008fea0003900000 */
[----:B------:R-:W3:Y:S02]  /*6110*/  @!P1 SYNCS.PHASECHK.TRANS64 P1, [R3+URZ], R0 ;  /* 0x00000000030095a7 */ /* 0x000ee4000802007f */
[----:B---3--:R-:W-:Y:S05]  /*6120*/  @!P1 BRA `(.L_x_21) ;  /* 0xfffffffc00f09947 */ /* 0x008fea000383ffff */
[----:B------:R-:W-:Y:S05]  /*6130*/  BRA `(.L_x_20) ;  /* 0xffffffb400c07947 */ /* 0x000fea000383ffff */
.L_x_26:
[----:B--2---:R-:W-:-:S04]  /*6140*/  IMAD.U32 R4, RZ, RZ, UR4 ;  /* 0x00000004ff047e24 */ /* 0x004fc8000f8e00ff */
[----:B------:R2:W3:Y:S03]  /*6150*/  SYNCS.PHASECHK.TRANS64.TRYWAIT P1, [R4+URZ], R3 ;  /* 0x00000003040075a7 */ /* 0x0004e6000802017f */
[----:B---3--:R-:W-:Y:S05]  /*6160*/  @!P1 NANOSLEEP.SYNCS 0x989680 ;  /* 0x009896800000995d */ /* 0x008fea0003900000 */
[----:B------:R-:W3:Y:S02]  /*6170*/  @!P1 SYNCS.PHASECHK.TRANS64 P1, [R4+URZ], R3 ;  /* 0x00000003040095a7 */ /* 0x000ee4000802007f */
[----:B---3--:R-:W-:Y:S05]  /*6180*/  @!P1 BRA `(.L_x_26) ;  /* 0xfffffffc00ec9947 */ /* 0x008fea000383ffff */
[----:B------:R-:W-:Y:S05]  /*6190*/  BRA `(.L_x_25) ;  /* 0xffffffb800787947 */ /* 0x000fea000383ffff */
.L_x_32:
[----:B---3--:R3:W4:Y:S02]  /*61a0*/  SYNCS.PHASECHK.TRANS64.TRYWAIT P0, [R63+URZ+0x10], R0 ;  /* 0x000010003f0075a7 */ /* 0x008724000800017f */
[----:B----4-:R-:W-:Y:S05]  /*61b0*/  @!P0 NANOSLEEP.SYNCS 0x989680 ;  /* 0x009896800000895d */ /* 0x010fea0003900000 */
[----:B------:R-:W4:Y:S02]  /*61c0*/  @!P0 SYNCS.PHASECHK.TRANS64 P0, [R63+URZ+0x10], R0 ;  /* 0x000010003f0085a7 */ /* 0x000f24000800007f */
[----:B----4-:R-:W-:Y:S05]  /*61d0*/  @!P0 BRA `(.L_x_32) ;  /* 0xfffffffc00f08947 */ /* 0x010fea000383ffff */
[----:B------:R-:W-:Y:S05]  /*61e0*/  BRA `(.L_x_132) ;  /* 0xffffffbc00b87947 */ /* 0x000fea000383ffff */
.L_x_101:
[----:B------:R-:W-:Y:S01]  /*61f0*/  BSSY B1, `(.L_x_133) ;  /* 0x0000006000017945 */ /* 0x000fe20003800000 */
[----:B------:R-:W-:-:S07]  /*6200*/  IMAD.MOV.U32 R15, RZ, RZ, -0x1 ;  /* 0xffffffffff0f7424 */ /* 0x000fce00078e00ff */
[----:B-----5:R-:W-:Y:S05]  /*6210*/  WARPSYNC.COLLECTIVE R15, `(.L_x_134) ;  /* 0x000000000f0c7348 */ /* 0x020fea0003c00000 */
[----:B------:R-:W-:Y:S02]  /*6220*/  ELECT P6, UR62, PT ;  /* 0x00000000003e782f */ /* 0x000fe400038c0000 */
[----:B------:R-:W-:Y:S01]  /*6230*/  MOV R14, UR62 ;  /* 0x0000003e000e7c02 */ /* 0x000fe20008000f00 */
[----:B-----5:R-:W-:Y:S10]  /*6240*/  ENDCOLLECTIVE ;  /* 0x000000000000791b */ /* 0x020ff40003800000 */
.L_x_134:
[----:B------:R-:W-:Y:S05]  /*6250*/  BSYNC B1 ;  /* 0x0000000000017941 */ /* 0x000fea0003800000 */
.L_x_133:
[----:B------:R-:W-:Y:S05]  /*6260*/  BRA `(.L_x_135) ;  /* 0xffffffe800a07947 */ /* 0x000fea000383ffff */
.L_x_104:
[----:B0-----:R0:W1:Y:S02]  /*6270*/  SYNCS.PHASECHK.TRANS64.TRYWAIT P1, [R10+URZ+0x70], R5 ;  /* 0x000070050a0075a7 */ /* 0x001064000802017f */
[----:B-1----:R-:W-:Y:S05]  /*6280*/  @!P1 NANOSLEEP.SYNCS 0x989680 ;  /* 0x009896800000995d */ /* 0x002fea0003900000 */
[----:B------:R-:W1:Y:S02]  /*6290*/  @!P1 SYNCS.PHASECHK.TRANS64 P1, [R10+URZ+0x70], R5 ;  /* 0x000070050a0095a7 */ /* 0x000e64000802007f */
[----:B-1----:R-:W-:Y:S05]  /*62a0*/  @!P1 BRA `(.L_x_104) ;  /* 0xfffffffc00f09947 */ /* 0x002fea000383ffff */
[----:B------:R-:W-:Y:S05]  /*62b0*/  BRA `(.L_x_136) ;  /* 0xffffffe800d47947 */ /* 0x000fea000383ffff */
.L_x_113:
[----:B------:R-:W-:Y:S01]  /*62c0*/  BSSY B0, `(.L_x_137) ;  /* 0x0000006000007945 */ /* 0x000fe20003800000 */
[----:B------:R-:W-:-:S07]  /*62d0*/  IMAD.MOV.U32 R15, RZ, RZ, -0x1 ;  /* 0xffffffffff0f7424 */ /* 0x000fce00078e00ff */
[----:B-----5:R-:W-:Y:S05]  /*62e0*/  WARPSYNC.COLLECTIVE R15, `(.L_x_138) ;  /* 0x000000000f0c7348 */ /* 0x020fea0003c00000 */
[----:B------:R-:W-:Y:S02]  /*62f0*/  ELECT P6, UR62, PT ;  /* 0x00000000003e782f */ /* 0x000fe400038c0000 */
[----:B------:R-:W-:Y:S01]  /*6300*/  MOV R14, UR62 ;  /* 0x0000003e000e7c02 */ /* 0x000fe20008000f00 */
[----:B-----5:R-:W-:Y:S10]  /*6310*/  ENDCOLLECTIVE ;  /* 0x000000000000791b */ /* 0x020ff40003800000 */
.L_x_138:
[----:B------:R-:W-:Y:S05]  /*6320*/  BSYNC B0 ;  /* 0x0000000000007941 */ /* 0x000fea0003800000 */
.L_x_137:
[----:B------:R-:W-:Y:S05]  /*6330*/  BRA `(.L_x_139) ;  /* 0xfffffff4003c7947 */ /* 0x000fea000383ffff */
.L_x_117:
[----:B0-----:R0:W1:Y:S02]  /*6340*/  SYNCS.PHASECHK.TRANS64.TRYWAIT P0, [R9+URZ], R4 ;  /* 0x00000004090075a7 */ /* 0x001064000800017f */
[----:B-1----:R-:W-:Y:S05]  /*6350*/  @!P0 NANOSLEEP.SYNCS 0x989680 ;  /* 0x009896800000895d */ /* 0x002fea0003900000 */
[----:B------:R-:W1:Y:S02]  /*6360*/  @!P0 SYNCS.PHASECHK.TRANS64 P0, [R9+URZ], R4 ;  /* 0x00000004090085a7 */ /* 0x000e64000800007f */
[----:B-1----:R-:W-:Y:S05]  /*6370*/  @!P0 BRA `(.L_x_117) ;  /* 0xfffffffc00f08947 */ /* 0x002fea000383ffff */
[----:B------:R-:W-:Y:S05]  /*6380*/  BRA `(.L_x_140) ;  /* 0xfffffff4007c7947 */ /* 0x000fea000383ffff */
.L_x_118:
[----:B0-----:R0:W1:Y:S02]  /*6390*/  SYNCS.PHASECHK.TRANS64.TRYWAIT P0, [R8+URZ], R5 ;  /* 0x00000005080075a7 */ /* 0x001064000800017f */
[----:B-1----:R-:W-:Y:S05]  /*63a0*/  @!P0 NANOSLEEP.SYNCS 0x989680 ;  /* 0x009896800000895d */ /* 0x002fea0003900000 */
[----:B------:R-:W1:Y:S02]  /*63b0*/  @!P0 SYNCS.PHASECHK.TRANS64 P0, [R8+URZ], R5 ;  /* 0x00000005080085a7 */ /* 0x000e64000800007f */
[----:B-1----:R-:W-:Y:S05]  /*63c0*/  @!P0 BRA `(.L_x_118) ;  /* 0xfffffffc00f08947 */ /* 0x002fea000383ffff */
[----:B------:R-:W-:Y:S05]  /*63d0*/  BRA `(.L_x_141) ;  /* 0xfffffff4008c7947 */ /* 0x000fea000383ffff */
.L_x_119:
[----:B0-----:R0:W1:Y:S02]  /*63e0*/  SYNCS.PHASECHK.TRANS64.TRYWAIT P0, [R9+URZ], R4 ;  /* 0x00000004090075a7 */ /* 0x001064000800017f */
[----:B-1----:R-:W-:Y:S05]  /*63f0*/  @!P0 NANOSLEEP.SYNCS 0x989680 ;  /* 0x009896800000895d */ /* 0x002fea0003900000 */
[----:B------:R-:W1:Y:S02]  /*6400*/  @!P0 SYNCS.PHASECHK.TRANS64 P0, [R9+URZ], R4 ;  /* 0x00000004090085a7 */ /* 0x000e64000800007f */
[----:B-1----:R-:W-:Y:S05]  /*6410*/  @!P0 BRA `(.L_x_119) ;  /* 0xfffffffc00f08947 */ /* 0x002fea000383ffff */
[----:B------:R-:W-:Y:S05]  /*6420*/  BRA `(.L_x_142) ;  /* 0xfffffff4009c7947 */ /* 0x000fea000383ffff */
.L_x_120:
[----:B0-----:R0:W1:Y:S02]  /*6430*/  SYNCS.PHASECHK.TRANS64.TRYWAIT P0, [R8+URZ], R5 ;  /* 0x00000005080075a7 */ /* 0x001064000800017f */
[----:B-1----:R-:W-:Y:S05]  /*6440*/  @!P0 NANOSLEEP.SYNCS 0x989680 ;  /* 0x009896800000895d */ /* 0x002fea0003900000 */
[----:B------:R-:W1:Y:S02]  /*6450*/  @!P0 SYNCS.PHASECHK.TRANS64 P0, [R8+URZ], R5 ;  /* 0x00000005080085a7 */ /* 0x000e64000800007f */
[----:B-1----:R-:W-:Y:S05]  /*6460*/  @!P0 BRA `(.L_x_120) ;  /* 0xfffffffc00f08947 */ /* 0x002fea000383ffff */
[----:B------:R-:W-:Y:S05]  /*6470*/  BRA `(.L_x_143) ;  /* 0xfffffff400ac7947 */ /* 0x000fea000383ffff */
.L_x_121:
[----:B0-----:R0:W1:Y:S02]  /*6480*/  SYNCS.PHASECHK.TRANS64.TRYWAIT P0, [R9+URZ], R4 ;  /* 0x00000004090075a7 */ /* 0x001064000800017f */
[----:B-1----:R-:W-:Y:S05]  /*6490*/  @!P0 NANOSLEEP.SYNCS 0x989680 ;  /* 0x009896800000895d */ /* 0x002fea0003900000 */
[----:B------:R-:W1:Y:S02]  /*64a0*/  @!P0 SYNCS.PHASECHK.TRANS64 P0, [R9+URZ], R4 ;  /* 0x00000004090085a7 */ /* 0x000e64000800007f */
[----:B-1----:R-:W-:Y:S05]  /*64b0*/  @!P0 BRA `(.L_x_121) ;  /* 0xfffffffc00f08947 */ /* 0x002fea000383ffff */
[----:B------:R-:W-:Y:S05]  /*64c0*/  BRA `(.L_x_144) ;  /* 0xfffffff400bc7947 */ /* 0x000fea000383ffff */
.L_x_122:
[----:B0-----:R0:W1:Y:S02]  /*64d0*/  SYNCS.PHASECHK.TRANS64.TRYWAIT P0, [R8+URZ], R5 ;  /* 0x00000005080075a7 */ /* 0x001064000800017f */
[----:B-1----:R-:W-:Y:S05]  /*64e0*/  @!P0 NANOSLEEP.SYNCS 0x989680 ;  /* 0x009896800000895d */ /* 0x002fea0003900000 */
[----:B------:R-:W1:Y:S02]  /*64f0*/  @!P0 SYNCS.PHASECHK.TRANS64 P0, [R8+URZ], R5 ;  /* 0x00000005080085a7 */ /* 0x000e64000800007f */
[----:B-1----:R-:W-:Y:S05]  /*6500*/  @!P0 BRA `(.L_x_122) ;  /* 0xfffffffc00f08947 */ /* 0x002fea000383ffff */
[----:B------:R-:W-:Y:S05]  /*6510*/  BRA `(.L_x_145) ;  /* 0xfffffff400cc7947 */ /* 0x000fea000383ffff */
.L_x_123:
[----:B0-----:R0:W1:Y:S02]  /*6520*/  SYNCS.PHASECHK.TRANS64.TRYWAIT P0, [R9+URZ], R4 ;  /* 0x00000004090075a7 */ /* 0x001064000800017f */
[----:B-1----:R-:W-:Y:S05]  /*6530*/  @!P0 NANOSLEEP.SYNCS 0x989680 ;  /* 0x009896800000895d */ /* 0x002fea0003900000 */
[----:B------:R-:W1:Y:S02]  /*6540*/  @!P0 SYNCS.PHASECHK.TRANS64 P0, [R9+URZ], R4 ;  /* 0x00000004090085a7 */ /* 0x000e64000800007f */
[----:B-1----:R-:W-:Y:S05]  /*6550*/  @!P0 BRA `(.L_x_123) ;  /* 0xfffffffc00f08947 */ /* 0x002fea000383ffff */
[----:B------:R-:W-:Y:S05]  /*6560*/  BRA `(.L_x_146) ;  /* 0xfffffff400dc7947 */ /* 0x000fea000383ffff */
.L_x_124:
[----:B0-----:R0:W1:Y:S02]  /*6570*/  SYNCS.PHASECHK.TRANS64.TRYWAIT P0, [R8+URZ], R5 ;  /* 0x00000005080075a7 */ /* 0x001064000800017f */
[----:B-1----:R-:W-:Y:S05]  /*6580*/  @!P0 NANOSLEEP.SYNCS 0x989680 ;  /* 0x009896800000895d */ /* 0x002fea0003900000 */
[----:B------:R-:W1:Y:S02]  /*6590*/  @!P0 SYNCS.PHASECHK.TRANS64 P0, [R8+URZ], R5 ;  /* 0x00000005080085a7 */ /* 0x000e64000800007f */
[----:B-1----:R-:W-:Y:S05]  /*65a0*/  @!P0 BRA `(.L_x_124) ;  /* 0xfffffffc00f08947 */ /* 0x002fea000383ffff */
[----:B------:R-:W-:Y:S05]  /*65b0*/  BRA `(.L_x_147) ;  /* 0xfffffff400ec7947 */ /* 0x000fea000383ffff */
.L_x_125:
[----:B0-----:R0:W1:Y:S02]  /*65c0*/  SYNCS.PHASECHK.TRANS64.TRYWAIT P0, [R9+URZ], R4 ;  /* 0x00000004090075a7 */ /* 0x001064000800017f */
[----:B-1----:R-:W-:Y:S05]  /*65d0*/  @!P0 NANOSLEEP.SYNCS 0x989680 ;  /* 0x009896800000895d */ /* 0x002fea0003900000 */
[----:B------:R-:W1:Y:S02]  /*65e0*/  @!P0 SYNCS.PHASECHK.TRANS64 P0, [R9+URZ], R4 ;  /* 0x00000004090085a7 */ /* 0x000e64000800007f */
[----:B-1----:R-:W-:Y:S05]  /*65f0*/  @!P0 BRA `(.L_x_125) ;  /* 0xfffffffc00f08947 */ /* 0x002fea000383ffff */
[----:B------:R-:W-:Y:S05]  /*6600*/  BRA `(.L_x_148) ;  /* 0xfffffff400fc7947 */ /* 0x000fea000383ffff */
.L_x_126:
[----:B0-----:R0:W1:Y:S02]  /*6610*/  SYNCS.PHASECHK.TRANS64.TRYWAIT P0, [R8+URZ], R5 ;  /* 0x00000005080075a7 */ /* 0x001064000800017f */
[----:B-1----:R-:W-:Y:S05]  /*6620*/  @!P0 NANOSLEEP.SYNCS 0x989680 ;  /* 0x009896800000895d */ /* 0x002fea0003900000 */
[----:B------:R-:W1:Y:S02]  /*6630*/  @!P0 SYNCS.PHASECHK.TRANS64 P0, [R8+URZ], R5 ;  /* 0x00000005080085a7 */ /* 0x000e64000800007f */
[----:B-1----:R-:W-:Y:S05]  /*6640*/  @!P0 BRA `(.L_x_126) ;  /* 0xfffffffc00f08947 */ /* 0x002fea000383ffff */
[----:B------:R-:W-:Y:S05]  /*6650*/  BRA `(.L_x_149) ;  /* 0xfffffff8000c7947 */ /* 0x000fea000383ffff */
.L_x_127:
[----:B0-----:R0:W1:Y:S02]  /*6660*/  SYNCS.PHASECHK.TRANS64.TRYWAIT P0, [R9+URZ], R4 ;  /* 0x00000004090075a7 */ /* 0x001064000800017f */
[----:B-1----:R-:W-:Y:S05]  /*6670*/  @!P0 NANOSLEEP.SYNCS 0x989680 ;  /* 0x009896800000895d */ /* 0x002fea0003900000 */
[----:B------:R-:W1:Y:S02]  /*6680*/  @!P0 SYNCS.PHASECHK.TRANS64 P0, [R9+URZ], R4 ;  /* 0x00000004090085a7 */ /* 0x000e64000800007f */
[----:B-1----:R-:W-:Y:S05]  /*6690*/  @!P0 BRA `(.L_x_127) ;  /* 0xfffffffc00f08947 */ /* 0x002fea000383ffff */
[----:B------:R-:W-:Y:S05]  /*66a0*/  BRA `(.L_x_150) ;  /* 0xfffffff8001c7947 */ /* 0x000fea000383ffff */
.L_x_128:
[----:B0-----:R0:W1:Y:S02]  /*66b0*/  SYNCS.PHASECHK.TRANS64.TRYWAIT P0, [R8+URZ], R5 ;  /* 0x00000005080075a7 */ /* 0x001064000800017f */
[----:B-1----:R-:W-:Y:S05]  /*66c0*/  @!P0 NANOSLEEP.SYNCS 0x989680 ;  /* 0x009896800000895d */ /* 0x002fea0003900000 */
[----:B------:R-:W1:Y:S02]  /*66d0*/  @!P0 SYNCS.PHASECHK.TRANS64 P0, [R8+URZ], R5 ;  /* 0x00000005080085a7 */ /* 0x000e64000800007f */
[----:B-1----:R-:W-:Y:S05]  /*66e0*/  @!P0 BRA `(.L_x_128) ;  /* 0xfffffffc00f08947 */ /* 0x002fea000383ffff */
[----:B------:R-:W-:Y:S05]  /*66f0*/  BRA `(.L_x_151) ;  /* 0xfffffff8002c7947 */ /* 0x000fea000383ffff */
.L_x_129:
[----:B-1----:R1:W2:Y:S02]  /*6700*/  SYNCS.PHASECHK.TRANS64.TRYWAIT P0, [R11+URZ], R6 ;  /* 0x000000060b0075a7 */ /* 0x0022a4000800017f */
[----:B--2---:R-:W-:Y:S05]  /*6710*/  @!P0 NANOSLEEP.SYNCS 0x989680 ;  /* 0x009896800000895d */ /* 0x004fea0003900000 */
[----:B------:R-:W2:Y:S02]  /*6720*/  @!P0 SYNCS.PHASECHK.TRANS64 P0, [R11+URZ], R6 ;  /* 0x000000060b0085a7 */ /* 0x000ea4000800007f */
[----:B--2---:R-:W-:Y:S05]  /*6730*/  @!P0 BRA `(.L_x_129) ;  /* 0xfffffffc00f08947 */ /* 0x004fea000383ffff */
[----:B------:R-:W-:Y:S05]  /*6740*/  BRA `(.L_x_152) ;  /* 0xfffffff800347947 */ /* 0x000fea000383ffff */
.L_x_153:
[----:B------:R-:W-:-:S00]  /*6750*/  BRA `(.L_x_153) ;  /* 0xfffffffc00fc7947 */ /* 0x000fc0000383ffff */
[----:B------:R-:W-:-:S00]  /*6760*/  NOP ;  /* 0x0000000000007918 */ /* 0x000fc00000000000 */
        /* <DEDUP_REMOVED lines=9> */
.L_x_154:


//--------------------- .nv.global.init           --------------------------
	.section	.nv.global.init,"aw",@progbits
.nv.global.init:
	.type		$str$22,@object
	.size		$str$22,($str$23 - $str$22)
$str$22:
        /*0000*/ 	.byte	0x6b, 0x5f, 0x74, 0x69, 0x6c, 0x65, 0x5f, 0x63, 0x6f, 0x75, 0x6e, 0x74, 0x20, 0x3e, 0x3d, 0x20
        /*0010*/ 	.byte	0x31, 0x00
	.type		$str$23,@object
	.size		$str$23,(__unnamed_1 - $str$23)
$str$23:
        /*0012*/ 	.byte	0x2f, 0x74, 0x6d, 0x70, 0x2f, 0x63, 0x75, 0x74, 0x6c, 0x61, 0x73, 0x73, 0x5f, 0x73, 0x77, 0x65
        /*0022*/ 	.byte	0x65, 0x70, 0x5f, 0x73, 0x72, 0x63, 0x2f, 0x69, 0x6e, 0x63, 0x6c, 0x75, 0x64, 0x65, 0x2f, 0x63
        /*0032*/ 	.byte	0x75, 0x74, 0x6c, 0x61, 0x73, 0x73, 0x2f, 0x67, 0x65, 0x6d, 0x6d, 0x2f, 0x63, 0x6f, 0x6c, 0x6c
        /*0042*/ 	.byte	0x65, 0x63, 0x74, 0x69, 0x76, 0x65, 0x2f, 0x73, 0x6d, 0x39, 0x30, 0x5f, 0x6d, 0x6d, 0x61, 0x5f
        /*0052*/ 	.byte	0x74, 0x6d, 0x61, 0x5f, 0x67, 0x6d, 0x6d, 0x61, 0x5f, 0x73, 0x73, 0x5f, 0x77, 0x61, 0x72, 0x70
        /*0062*/ 	.byte	0x73, 0x70, 0x65, 0x63, 0x69, 0x61, 0x6c, 0x69, 0x7a, 0x65, 0x64, 0x2e, 0x68, 0x70, 0x70, 0x00
	.type		__unnamed_1,@object
	.size		__unnamed_1,(.L_0 - __unnamed_1)
__unnamed_1:
        /*0072*/ 	.byte	0x76, 0x6f, 0x69, 0x64, 0x20, 0x63, 0x75, 0x74, 0x6c, 0x61, 0x73, 0x73, 0x3a, 0x3a, 0x67, 0x65
        /* <DEDUP_REMOVED lines=180> */
        /*0bc2*/ 	.byte	0x00
.L_0:


//--------------------- .nv.shared._ZN7cutlass13device_kernelINS_4gemm6kernel13GemmUniversalIN4cute5tupleIJiiiiEEENS1_10collective13CollectiveMmaINS1_34MainloopSm90TmaGmmaWarpSpecializedILi14ENS5_IJNS4_1CILi1EEESB_SB_EEENS1_32KernelTmaWarpSpecializedPingpongEEENS5_IJNSA_ILi64EEESF_SF_EEENS_10bfloat16_tENS5_IJSB_llEEESH_SI_NS4_8TiledMMAINS4_8MMA_AtomIJNS4_4SM904GMMA27MMA_64x64x16_F32BF16BF16_SSILNSM_5MajorE1ELSO_1ELNSM_7ScaleInE1ELSP_1EEEEEENS4_6LayoutISC_NS5_IJNSA_ILi0EEEST_ST_EEEEENS5_IJNS4_10UnderscoreESW_SW_EEEEENS4_13SM90_TMA_LOADENS4_14ComposedLayoutINS4_7SwizzleILi3ELi4ELi3EEENS4_18smem_ptr_flag_bitsILi16EEENSS_INS5_IJSF_NSA_ILi8EEEEEENS5_IJSB_SF_EEEEEEEvNS4_8identityESZ_S19_vS1A_EENS_8epilogue10collective6detail29Sm90TmaWarpSpecializedAdapterINS1D_15DefaultEpilogueISH_NS5_IJlSB_lEEES1H_NS1C_6thread17LinearCombinationISH_Li1EffLNS1I_9ScaleType4KindE0ELNS_15FloatRoundStyleE2ESH_EENS1_15EpilogueDefaultEEEEEvvEEEEvNT_6ParamsE --------------------------
	.section	.nv.shared._ZN7cutlass13device_kernelINS_4gemm6kernel13GemmUniversalIN4cute5tupleIJiiiiEEENS1_10collective13CollectiveMmaINS1_34MainloopSm90TmaGmmaWarpSpecializedILi14ENS5_IJNS4_1CILi1EEESB_SB_EEENS1_32KernelTmaWarpSpecializedPingpongEEENS5_IJNSA_ILi64EEESF_SF_EEENS_10bfloat16_tENS5_IJSB_llEEESH_SI_NS4_8TiledMMAINS4_8MMA_AtomIJNS4_4SM904GMMA27MMA_64x64x16_F32BF16BF16_SSILNSM_5MajorE1ELSO_1ELNSM_7ScaleInE1ELSP_1EEEEEENS4_6LayoutISC_NS5_IJNSA_ILi0EEEST_ST_EEEEENS5_IJNS4_10UnderscoreESW_SW_EEEEENS4_13SM90_TMA_LOADENS4_14ComposedLayoutINS4_7SwizzleILi3ELi4ELi3EEENS4_18smem_ptr_flag_bitsILi16EEENSS_INS5_IJSF_NSA_ILi8EEEEEENS5_IJSB_SF_EEEEEEEvNS4_8identityESZ_S19_vS1A_EENS_8epilogue10collective6detail29Sm90TmaWarpSpecializedAdapterINS1D_15DefaultEpilogueISH_NS5_IJlSB_lEEES1H_NS1C_6thread17LinearCombinationISH_Li1EffLNS1I_9ScaleType4KindE0ELNS_15FloatRoundStyleE2ESH_EENS1_15EpilogueDefaultEEEEEvvEEEEvNT_6ParamsE,"aw",@nobits
	.sectionflags	@""
	.align	16
	.zero		1024


//--------------------- .nv.shared.reserved.0     --------------------------
	.section	.nv.shared.reserved.0,"aw",@nobits
	.weak		__nv_reservedSMEM_offset_0_alias
	.size		__nv_reservedSMEM_offset_0_alias, 0, 0
	.other		__nv_reservedSMEM_offset_0_alias,@"STO_CUDA_RESERVED_SHARED STV_DEFAULT"
__nv_reservedSMEM_offset_0_alias:
	.zero		0


//--------------------- .nv.global                --------------------------
	.section	.nv.global,"aw",@nobits
.nv.global:
	.type		_ZN40_INTERNAL_64ce156b_4_k_cu_5047dfc6_165454cute1_E,@object
	.size		_ZN40_INTERNAL_64ce156b_4_k_cu_5047dfc6_165454cute1_E,(_ZN40_INTERNAL_64ce156b_4_k_cu_5047dfc6_165454cuda3std3__45__cpo6cbeginE - _ZN40_INTERNAL_64ce156b_4_k_cu_5047dfc6_165454cute1_E)
_ZN40_INTERNAL_64ce156b_4_k_cu_5047dfc6_165454cute1_E:
	.zero		1
	.type		_ZN40_INTERNAL_64ce156b_4_k_cu_5047dfc6_165454cuda3std3__45__cpo6cbeginE,@object
	.size		_ZN40_INTERNAL_64ce156b_4_k_cu_5047dfc6_165454cuda3std3__45__cpo6cbeginE,(_ZN40_INTERNAL_64ce156b_4_k_cu_5047dfc6_165454cuda3std3__48in_placeE - _ZN40_INTERNAL_64ce156b_4_k_cu_5047dfc6_165454cuda3std3__45__cpo6cbeginE)
_ZN40_INTERNAL_64ce156b_4_k_cu_5047dfc6_165454cuda3std3__45__cpo6cbeginE:
	.zero		1
	.type		_ZN40_INTERNAL_64ce156b_4_k_cu_5047dfc6_165454cuda3std3__48in_placeE,@object
	.size		_ZN40_INTERNAL_64ce156b_4_k_cu_5047dfc6_165454cuda3std3__48in_placeE,(_ZN40_INTERNAL_64ce156b_4_k_cu_5047dfc6_165454cuda3std6ranges3__45__cpo9iter_moveE - _ZN40_INTERNAL_64ce156b_4_k_cu_5047dfc6_165454cuda3std3__48in_placeE)
_ZN40_INTERNAL_64ce156b_4_k_cu_5047dfc6_165454cuda3std3__48in_placeE:
	.zero		1
	.type		_ZN40_INTERNAL_64ce156b_4_k_cu_5047dfc6_165454cuda3std6ranges3__45__cpo9iter_moveE,@object
	.size		_ZN40_INTERNAL_64ce156b_4_k_cu_5047dfc6_165454cuda3std6ranges3__45__cpo9iter_moveE,(_ZN40_INTERNAL_64ce156b_4_k_cu_5047dfc6_165454cuda3std3__45__cpo5beginE - _ZN40_INTERNAL_64ce156b_4_k_cu_5047dfc6_165454cuda3std6ranges3__45__cpo9iter_moveE)
_ZN40_INTERNAL_64ce156b_4_k_cu_5047dfc6_165454cuda3std6ranges3__45__cpo9iter_moveE:
	.zero		1
	.type		_ZN40_INTERNAL_64ce156b_4_k_cu_5047dfc6_165454cuda3std3__45__cpo5beginE,@object
	.size		_ZN40_INTERNAL_64ce156b_4_k_cu_5047dfc6_165454cuda3std3__45__cpo5beginE,(_ZN40_INTERNAL_64ce156b_4_k_cu_5047dfc6_165454cuda3std3__442_GLOBAL__N__64ce156b_4_k_cu_5047dfc6_165456ignoreE - _ZN40_INTERNAL_64ce156b_4_k_cu_5047dfc6_165454cuda3std3__45__cpo5beginE)
_ZN40_INTERNAL_64ce156b_4_k_cu_5047dfc6_165454cuda3std3__45__cpo5beginE:
	.zero		1
	.type		_ZN40_INTERNAL_64ce156b_4_k_cu_5047dfc6_165454cuda3std3__442_GLOBAL__N__64ce156b_4_k_cu_5047dfc6_165456ignoreE,@object
	.size		_ZN40_INTERNAL_64ce156b_4_k_cu_5047dfc6_165454cuda3std3__442_GLOBAL__N__64ce156b_4_k_cu_5047dfc6_165456ignoreE,(_ZN40_INTERNAL_64ce156b_4_k_cu_5047dfc6_165454cute7productE - _ZN40_INTERNAL_64ce156b_4_k_cu_5047dfc6_165454cuda3std3__442_GLOBAL__N__64ce156b_4_k_cu_5047dfc6_165456ignoreE)
_ZN40_INTERNAL_64ce156b_4_k_cu_5047dfc6_165454cuda3std3__442_GLOBAL__N__64ce156b_4_k_cu_5047dfc6_165456ignoreE:
	.zero		1
	.type		_ZN40_INTERNAL_64ce156b_4_k_cu_5047dfc6_165454cute7productE,@object
	.size		_ZN40_INTERNAL_64ce156b_4_k_cu_5047dfc6_165454cute7productE,(_ZN40_INTERNAL_64ce156b_4_k_cu_5047dfc6_165454cuda3std3__45__cpo3endE - _ZN40_INTERNAL_64ce156b_4_k_cu_5047dfc6_165454cute7productE)
_ZN40_INTERNAL_64ce156b_4_k_cu_5047dfc6_165454cute7productE:
	.zero		1
	.type		_ZN40_INTERNAL_64ce156b_4_k_cu_5047dfc6_165454cuda3std3__45__cpo3endE,@object
	.size		_ZN40_INTERNAL_64ce156b_4_k_cu_5047dfc6_165454cuda3std3__45__cpo3endE,(_ZN40_INTERNAL_64ce156b_4_k_cu_5047dfc6_165454cuda3std3__419piecewise_constructE - _ZN40_INTERNAL_64ce156b_4_k_cu_5047dfc6_165454cuda3std3__45__cpo3endE)
_ZN40_INTERNAL_64ce156b_4_k_cu_5047dfc6_165454cuda3std3__45__cpo3endE:
	.zero		1
	.type		_ZN40_INTERNAL_64ce156b_4_k_cu_5047dfc6_165454cuda3std3__419piecewise_constructE,@object
	.size		_ZN40_INTERNAL_64ce156b_4_k_cu_5047dfc6_165454cuda3std3__419piecewise_constructE,(_ZN40_INTERNAL_64ce156b_4_k_cu_5047dfc6_165454cuda3std3__45__cpo4cendE - _ZN40_INTERNAL_64ce156b_4_k_cu_5047dfc6_165454cuda3std3__419piecewise_constructE)
_ZN40_INTERNAL_64ce156b_4_k_cu_5047dfc6_165454cuda3std3__419piecewise_constructE:
	.zero		1
	.type		_ZN40_INTERNAL_64ce156b_4_k_cu_5047dfc6_165454cuda3std3__45__cpo4cendE,@object
	.size		_ZN40_INTERNAL_64ce156b_4_k_cu_5047dfc6_165454cuda3std3__45__cpo4cendE,(_ZN40_INTERNAL_64ce156b_4_k_cu_5047dfc6_165454cuda3std6ranges3__45__cpo4swapE - _ZN40_INTERNAL_64ce156b_4_k_cu_5047dfc6_165454cuda3std3__45__cpo4cendE)
_ZN40_INTERNAL_64ce156b_4_k_cu_5047dfc6_165454cuda3std3__45__cpo4cendE:
	.zero		1
	.type		_ZN40_INTERNAL_64ce156b_4_k_cu_5047dfc6_165454cuda3std6ranges3__45__cpo4swapE,@object
	.size		_ZN40_INTERNAL_64ce156b_4_k_cu_5047dfc6_165454cuda3std6ranges3__45__cpo4swapE,(.L_8 - _ZN40_INTERNAL_64ce156b_4_k_cu_5047dfc6_165454cuda3std6ranges3__45__cpo4swapE)
_ZN40_INTERNAL_64ce156b_4_k_cu_5047dfc6_165454cuda3std6ranges3__45__cpo4swapE:
	.zero		1
.L_8:


//--------------------- .nv.constant0._ZN7cutlass13device_kernelINS_4gemm6kernel13GemmUniversalIN4cute5tupleIJiiiiEEENS1_10collective13CollectiveMmaINS1_34MainloopSm90TmaGmmaWarpSpecializedILi14ENS5_IJNS4_1CILi1EEESB_SB_EEENS1_32KernelTmaWarpSpecializedPingpongEEENS5_IJNSA_ILi64EEESF_SF_EEENS_10bfloat16_tENS5_IJSB_llEEESH_SI_NS4_8TiledMMAINS4_8MMA_AtomIJNS4_4SM904GMMA27MMA_64x64x16_F32BF16BF16_SSILNSM_5MajorE1ELSO_1ELNSM_7ScaleInE1ELSP_1EEEEEENS4_6LayoutISC_NS5_IJNSA_ILi0EEEST_ST_EEEEENS5_IJNS4_10UnderscoreESW_SW_EEEEENS4_13SM90_TMA_LOADENS4_14ComposedLayoutINS4_7SwizzleILi3ELi4ELi3EEENS4_18smem_ptr_flag_bitsILi16EEENSS_INS5_IJSF_NSA_ILi8EEEEEENS5_IJSB_SF_EEEEEEEvNS4_8identityESZ_S19_vS1A_EENS_8epilogue10collective6detail29Sm90TmaWarpSpecializedAdapterINS1D_15DefaultEpilogueISH_NS5_IJlSB_lEEES1H_NS1C_6thread17LinearCombinationISH_Li1EffLNS1I_9ScaleType4KindE0ELNS_15FloatRoundStyleE2ESH_EENS1_15EpilogueDefaultEEEEEvvEEEEvNT_6ParamsE --------------------------
	.section	.nv.constant0._ZN7cutlass13device_kernelINS_4gemm6kernel13GemmUniversalIN4cute5tupleIJiiiiEEENS1_10collective13CollectiveMmaINS1_34MainloopSm90TmaGmmaWarpSpecializedILi14ENS5_IJNS4_1CILi1EEESB_SB_EEENS1_32KernelTmaWarpSpecializedPingpongEEENS5_IJNSA_ILi64EEESF_SF_EEENS_10bfloat16_tENS5_IJSB_llEEESH_SI_NS4_8TiledMMAINS4_8MMA_AtomIJNS4_4SM904GMMA27MMA_64x64x16_F32BF16BF16_SSILNSM_5MajorE1ELSO_1ELNSM_7ScaleInE1ELSP_1EEEEEENS4_6LayoutISC_NS5_IJNSA_ILi0EEEST_ST_EEEEENS5_IJNS4_10UnderscoreESW_SW_EEEEENS4_13SM90_TMA_LOADENS4_14ComposedLayoutINS4_7SwizzleILi3ELi4ELi3EEENS4_18smem_ptr_flag_bitsILi16EEENSS_INS5_IJSF_NSA_ILi8EEEEEENS5_IJSB_SF_EEEEEEEvNS4_8identityESZ_S19_vS1A_EENS_8epilogue10collective6detail29Sm90TmaWarpSpecializedAdapterINS1D_15DefaultEpilogueISH_NS5_IJlSB_lEEES1H_NS1C_6thread17LinearCombinationISH_Li1EffLNS1I_9ScaleType4KindE0ELNS_15FloatRoundStyleE2ESH_EENS1_15EpilogueDefaultEEEEEvvEEEEvNT_6ParamsE,"a",@progbits
	.sectionflags	@""
	.align	4
.nv.constant0._ZN7cutlass13device_kernelINS_4gemm6kernel13GemmUniversalIN4cute5tupleIJiiiiEEENS1_10collective13CollectiveMmaINS1_34MainloopSm90TmaGmmaWarpSpecializedILi14ENS5_IJNS4_1CILi1EEESB_SB_EEENS1_32KernelTmaWarpSpecializedPingpongEEENS5_IJNSA_ILi64EEESF_SF_EEENS_10bfloat16_tENS5_IJSB_llEEESH_SI_NS4_8TiledMMAINS4_8MMA_AtomIJNS4_4SM904GMMA27MMA_64x64x16_F32BF16BF16_SSILNSM_5MajorE1ELSO_1ELNSM_7ScaleInE1ELSP_1EEEEEENS4_6LayoutISC_NS5_IJNSA_ILi0EEEST_ST_EEEEENS5_IJNS4_10UnderscoreESW_SW_EEEEENS4_13SM90_TMA_LOADENS4_14ComposedLayoutINS4_7SwizzleILi3ELi4ELi3EEENS4_18smem_ptr_flag_bitsILi16EEENSS_INS5_IJSF_NSA_ILi8EEEEEENS5_IJSB_SF_EEEEEEEvNS4_8identityESZ_S19_vS1A_EENS_8epilogue10collective6detail29Sm90TmaWarpSpecializedAdapterINS1D_15DefaultEpilogueISH_NS5_IJlSB_lEEES1H_NS1C_6thread17LinearCombinationISH_Li1EffLNS1I_9ScaleType4KindE0ELNS_15FloatRoundStyleE2ESH_EENS1_15EpilogueDefaultEEEEEvvEEEEvNT_6ParamsE:
	.zero		1664


//--------------------- SYMBOLS --------------------------

	.type		.nv.reservedSmem.offset0,@object
	.size		.nv.reservedSmem.offset0,0x4
	.type		__assertfail,@function
